def gluon_tcgen05(
    a_ptr,
    b_ptr,
    c_ptr,
    M,
    N,
    K,
    stride_am,
    stride_bk,
    stride_cm,
    BLOCK_M: gl.constexpr,
    BLOCK_N: gl.constexpr,
    BLOCK_K: gl.constexpr,
    DTYPE: gl.constexpr,
    A_LAYOUT: gl.constexpr,
    B_LAYOUT: gl.constexpr,
    C_LAYOUT: gl.constexpr,
    B_SHAPE: gl.constexpr,
    TMEM_LAYOUT: gl.constexpr,
    TMEM_REG: gl.constexpr,
    TRANS_B: gl.constexpr,
    NUM_BUFFERS: gl.constexpr,
):
    a_desc = tma.make_tensor_descriptor(
        a_ptr, [M, K], [stride_am, 1], [BLOCK_M, BLOCK_K], A_LAYOUT
    )
    b_desc = tma.make_tensor_descriptor(
        b_ptr,
        [N, K] if TRANS_B else [K, N],
        [stride_bk, 1],
        B_SHAPE,
        B_LAYOUT,
    )
    c_desc = tma.make_tensor_descriptor(
        c_ptr, [M, N], [stride_cm, 1], [BLOCK_M, BLOCK_N], C_LAYOUT
    )

    a_bufs = gl.allocate_shared_memory(
        DTYPE, [NUM_BUFFERS, BLOCK_M, BLOCK_K], A_LAYOUT
    )
    b_bufs = gl.allocate_shared_memory(DTYPE, [NUM_BUFFERS] + B_SHAPE, B_LAYOUT)

    pid_m = gl.program_id(0)
    pid_n = gl.program_id(1)
    off_m = pid_m * BLOCK_M
    off_n = pid_n * BLOCK_N

    tma_bars = gl.allocate_shared_memory(
        gl.int64, [NUM_BUFFERS, 1], mbarrier.MBarrierLayout()
    )
    mma_bars = gl.allocate_shared_memory(
        gl.int64, [NUM_BUFFERS, 1], mbarrier.MBarrierLayout()
    )
    for i in gl.static_range(NUM_BUFFERS):
        mbarrier.init(tma_bars.index(i), count=1)
        mbarrier.init(mma_bars.index(i), count=1)

    acc_tmem = allocate_tensor_memory(gl.float32, [BLOCK_M, BLOCK_N], TMEM_LAYOUT)
    idx = 0
    phase = 0
    use_acc = False
    for k in range(0, K, BLOCK_K):
        a = a_bufs.index(idx)
        b = b_bufs.index(idx)
        tma_bar = tma_bars.index(idx)
        mma_bar = mma_bars.index(idx)
        mbarrier.expect(
            tma_bar, a_desc.block_type.nbytes + b_desc.block_type.nbytes
        )
        tma.async_copy_global_to_shared(a_desc, [off_m, k], tma_bar, a)
        tma.async_copy_global_to_shared(
            b_desc, [off_n, k] if TRANS_B else [k, off_n], tma_bar, b
        )
        mbarrier.wait(tma_bar, phase=phase)

        if TRANS_B:
            b = b.permute((1, 0))
        tcgen05_mma(a, b, acc_tmem, use_acc=use_acc)
        tcgen05_commit(mma_bar)
        mbarrier.wait(mma_bar, phase=phase)
        use_acc = True

        idx += 1
        if idx == NUM_BUFFERS:
            idx = 0
            phase ^= 1

    for i in gl.static_range(NUM_BUFFERS):
        mbarrier.invalidate(tma_bars.index(i))
        mbarrier.invalidate(mma_bars.index(i))

    acc = acc_tmem.load(TMEM_REG)
    c_smem = gl.allocate_shared_memory(DTYPE, [BLOCK_M, BLOCK_N], C_LAYOUT)
    c_smem.store(acc.to(DTYPE))
    fence_async_shared()
    tma.async_copy_shared_to_global(c_desc, [off_m, off_n], c_smem)
    tma.store_wait(pendings=0)

# config = {"BLOCK_K": 32, "BLOCK_M": 128, "BLOCK_N": 256, "arch": "sm_100", "dtype": "fp16", "num_buffers": 3, "num_warps": 4, "trans_b": 1}
# arch = sm_100


// ===== COMPILED SASS (sm_100a) =====

	.target	sm_100a

	.elftype	@"ET_EXEC"


//--------------------- .note.nv.tkinfo           --------------------------
	.section	.note.nv.tkinfo,"",@"SHT_NOTE"
	.sectionflags	@"SHF_NOTE_NV_TKINFO"
	.tkinfo
        /*0018*/ 	.word	0x00000081
        /*0030*/ 	.string	""
        /*0030*/ 	.string	"ptxas-blackwell"
        /*0030*/ 	.string	"Cuda compilation tools, release 12.9, V12.9.86"
        /*0030*/ 	.string	"Build cuda_12.9.r12.9/compiler.36037853_0"
        /*0030*/ 	.string	"-v  -suppress-debug-info  -lineinfo  -arch sm_100a "



//--------------------- .note.nv.cuver            --------------------------
	.section	.note.nv.cuver,"",@"SHT_NOTE"
	.sectionflags	@"SHF_NOTE_NV_CUVER"
        /*0018*/ 	.short	0x0001
        /*001a*/ 	.short	0x0064
        /*001c*/ 	.short	0x0001
        /*001e*/ 	.short	0x0000
        /*0020*/ 	.short	0x0001
        /*0022*/ 	.short	0x0000


//--------------------- .nv.info                  --------------------------
	.section	.nv.info,"",@"SHT_CUDA_INFO"
	.align	4


	//----- nvinfo : EIATTR_REGCOUNT
	.align		4
        /*0000*/ 	.byte	0x04, 0x2f
        /*0002*/ 	.short	(.L_4 - .L_3)
	.align		4
.L_3:
        /*0004*/ 	.word	index@(gluon_tcgen05)
        /*0008*/ 	.word	0x000000aa


	//----- nvinfo : EIATTR_FRAME_SIZE
	.align		4
.L_4:
        /*000c*/ 	.byte	0x04, 0x11
        /*000e*/ 	.short	(.L_6 - .L_5)
	.align		4
.L_5:
        /*0010*/ 	.word	index@($__internal_2_$__cuda_sm10x_tcgen05_guardrail_trap_unallocated_columns_being_dealloced)
        /*0014*/ 	.word	0x00000000


	//----- nvinfo : EIATTR_FRAME_SIZE
	.align		4
.L_6:
        /*0018*/ 	.byte	0x04, 0x11
        /*001a*/ 	.short	(.L_8 - .L_7)
	.align		4
.L_7:
        /*001c*/ 	.word	index@($__internal_1_$__cuda_sm10x_tcgen05_guardrail_trap_phase_invalid_during_alloc)
        /*0020*/ 	.word	0x00000000


	//----- nvinfo : EIATTR_FRAME_SIZE
	.align		4
.L_8:
        /*0024*/ 	.byte	0x04, 0x11
        /*0026*/ 	.short	(.L_10 - .L_9)
	.align		4
.L_9:
        /*0028*/ 	.word	index@($__internal_0_$__cuda_sm10x_tcgen05_guardrail_trap_col_being_dealloced_not_returned_by_alloc)
        /*002c*/ 	.word	0x00000000


	//----- nvinfo : EIATTR_FRAME_SIZE
	.align		4
.L_10:
        /*0030*/ 	.byte	0x04, 0x11
        /*0032*/ 	.short	(.L_12 - .L_11)
	.align		4
.L_11:
        /*0034*/ 	.word	index@(gluon_tcgen05)
        /*0038*/ 	.word	0x00000000


	//----- nvinfo : EIATTR_MIN_STACK_SIZE
	.align		4
.L_12:
        /*003c*/ 	.byte	0x04, 0x12
        /*003e*/ 	.short	(.L_14 - .L_13)
	.align		4
.L_13:
        /*0040*/ 	.word	index@(gluon_tcgen05)
        /*0044*/ 	.word	0x00000000
.L_14:


//--------------------- .nv.info.gluon_tcgen05    --------------------------
	.section	.nv.info.gluon_tcgen05,"",@"SHT_CUDA_INFO"
	.sectionflags	@""
	.align	4


	//----- nvinfo : EIATTR_CUDA_API_VERSION
	.align		4
        /*0000*/ 	.byte	0x04, 0x37
        /*0002*/ 	.short	(.L_16 - .L_15)
.L_15:
        /*0004*/ 	.word	0x00000081


	//----- nvinfo : EIATTR_KPARAM_INFO
	.align		4
.L_16:
        /*0008*/ 	.byte	0x04, 0x17
        /*000a*/ 	.short	(.L_18 - .L_17)
.L_17:
        /*000c*/ 	.word	0x00000000
        /*0010*/ 	.short	0x000a
        /*0012*/ 	.short	0x0048
        /*0014*/ 	.byte	0x00, 0xf4, 0x21, 0x00


	//----- nvinfo : EIATTR_KPARAM_INFO
	.align		4
.L_18:
        /*0018*/ 	.byte	0x04, 0x17
        /*001a*/ 	.short	(.L_20 - .L_19)
.L_19:
        /*001c*/ 	.word	0x00000000
        /*0020*/ 	.short	0x0009
        /*0022*/ 	.short	0x0040
        /*0024*/ 	.byte	0x00, 0xf4, 0x21, 0x00


	//----- nvinfo : EIATTR_KPARAM_INFO
	.align		4
.L_20:
        /*0028*/ 	.byte	0x04, 0x17
        /*002a*/ 	.short	(.L_22 - .L_21)
.L_21:
        /*002c*/ 	.word	0x00000000
        /*0030*/ 	.short	0x0008
        /*0032*/ 	.short	0x0038
        /*0034*/ 	.byte	0x00, 0xf0, 0x21, 0x00


	//----- nvinfo : EIATTR_KPARAM_INFO
	.align		4
.L_22:
        /*0038*/ 	.byte	0x04, 0x17
        /*003a*/ 	.short	(.L_24 - .L_23)
.L_23:
        /*003c*/ 	.word	0x00000000
        /*0040*/ 	.short	0x0007
        /*0042*/ 	.short	0x0030
        /*0044*/ 	.byte	0x00, 0xf0, 0x21, 0x00


	//----- nvinfo : EIATTR_KPARAM_INFO
	.align		4
.L_24:
        /*0048*/ 	.byte	0x04, 0x17
        /*004a*/ 	.short	(.L_26 - .L_25)
.L_25:
        /*004c*/ 	.word	0x00000000
        /*0050*/ 	.short	0x0006
        /*0052*/ 	.short	0x0028
        /*0054*/ 	.byte	0x00, 0xf0, 0x21, 0x00


	//----- nvinfo : EIATTR_KPARAM_INFO
	.align		4
.L_26:
        /*0058*/ 	.byte	0x04, 0x17
        /*005a*/ 	.short	(.L_28 - .L_27)
.L_27:
        /*005c*/ 	.word	0x00000000
        /*0060*/ 	.short	0x0005
        /*0062*/ 	.short	0x0020
        /*0064*/ 	.byte	0x00, 0xf0, 0x11, 0x00


	//----- nvinfo : EIATTR_KPARAM_INFO
	.align		4
.L_28:
        /*0068*/ 	.byte	0x04, 0x17
        /*006a*/ 	.short	(.L_30 - .L_29)
.L_29:
        /*006c*/ 	.word	0x00000000
        /*0070*/ 	.short	0x0004
        /*0072*/ 	.short	0x001c
        /*0074*/ 	.byte	0x00, 0xf0, 0x11, 0x00


	//----- nvinfo : EIATTR_KPARAM_INFO
	.align		4
.L_30:
        /*0078*/ 	.byte	0x04, 0x17
        /*007a*/ 	.short	(.L_32 - .L_31)
.L_31:
        /*007c*/ 	.word	0x00000000
        /*0080*/ 	.short	0x0003
        /*0082*/ 	.short	0x0018
        /*0084*/ 	.byte	0x00, 0xf0, 0x11, 0x00


	//----- nvinfo : EIATTR_KPARAM_INFO
	.align		4
.L_32:
        /*0088*/ 	.byte	0x04, 0x17
        /*008a*/ 	.short	(.L_34 - .L_33)
.L_33:
        /*008c*/ 	.word	0x00000000
        /*0090*/ 	.short	0x0002
        /*0092*/ 	.short	0x0010
        /*0094*/ 	.byte	0x00, 0xf4, 0x21, 0x00


	//----- nvinfo : EIATTR_KPARAM_INFO
	.align		4
.L_34:
        /*0098*/ 	.byte	0x04, 0x17
        /*009a*/ 	.short	(.L_36 - .L_35)
.L_35:
        /*009c*/ 	.word	0x00000000
        /*00a0*/ 	.short	0x0001
        /*00a2*/ 	.short	0x0008
        /*00a4*/ 	.byte	0x00, 0xf4, 0x21, 0x00


	//----- nvinfo : EIATTR_KPARAM_INFO
	.align		4
.L_36:
        /*00a8*/ 	.byte	0x04, 0x17
        /*00aa*/ 	.short	(.L_38 - .L_37)
.L_37:
        /*00ac*/ 	.word	0x00000000
        /*00b0*/ 	.short	0x0000
        /*00b2*/ 	.short	0x0000
        /*00b4*/ 	.byte	0x00, 0xf4, 0x21, 0x00


	//----- nvinfo : EIATTR_AT_ENTRY_FRAGMENTS
	.align		4
.L_38:
        /*00b8*/ 	.byte	0x04, 0x4f
        /*00ba*/ 	.short	(.L_40 - .L_39)


	//   ....[0]....
.L_39:
        /*00bc*/ 	.word	0x00000004


	//----- nvinfo : EIATTR_RESERVED_SMEM_USED
	.align		4
.L_40:
        /*00c0*/ 	.byte	0x01, 0x41
	.zero		2


	//----- nvinfo : EIATTR_SPARSE_MMA_MASK
	.align		4
        /*00c4*/ 	.byte	0x03, 0x50
        /*00c6*/ 	.short	0x0000


	//----- nvinfo : EIATTR_TCGEN05_1CTA_USED
	.align		4
        /*00c8*/ 	.byte	0x01, 0x51
	.zero		2


	//----- nvinfo : EIATTR_MAXREG_COUNT
	.align		4
        /*00cc*/ 	.byte	0x03, 0x1b
        /*00ce*/ 	.short	0x00ff


	//----- nvinfo : EIATTR_NUM_BARRIERS
	.align		4
        /*00d0*/ 	.byte	0x02, 0x4c
        /*00d2*/ 	.byte	0x01
	.zero		1


	//----- nvinfo : EIATTR_INT_WARP_WIDE_INSTR_OFFSETS
	.align		4
        /*00d4*/ 	.byte	0x04, 0x31
        /*00d6*/ 	.short	(.L_42 - .L_41)


	//   ....[0]....
.L_41:
        /*00d8*/ 	.word	0x00001750


	//   ....[1]....
        /*00dc*/ 	.word	0x00001770


	//   ....[2]....
        /*00e0*/ 	.word	0x000017f0


	//   ....[3]....
        /*00e4*/ 	.word	0x00001ac0


	//   ....[4]....
        /*00e8*/ 	.word	0x00001ad0


	//   ....[5]....
        /*00ec*/ 	.word	0x00001b30


	//   ....[6]....
        /*00f0*/ 	.word	0x00001b40


	//   ....[7]....
        /*00f4*/ 	.word	0x00001d70


	//   ....[8]....
        /*00f8*/ 	.word	0x00001d80


	//   ....[9]....
        /*00fc*/ 	.word	0x00001f00


	//   ....[10]....
        /*0100*/ 	.word	0x00001f30


	//   ....[11]....
        /*0104*/ 	.word	0x00001f60


	//   ....[12]....
        /*0108*/ 	.word	0x00001f80


	//   ....[13]....
        /*010c*/ 	.word	0x000021a0


	//   ....[14]....
        /*0110*/ 	.word	0x000021b0


	//   ....[15]....
        /*0114*/ 	.word	0x00003120


	//   ....[16]....
        /*0118*/ 	.word	0x00003170


	//----- nvinfo : EIATTR_COOP_GROUP_MASK_REGIDS
	.align		4
.L_42:
        /*011c*/ 	.byte	0x04, 0x29
        /*011e*/ 	.short	(.L_44 - .L_43)


	//   ....[0]....
.L_43:
        /*0120*/ 	.word	0xffffffff


	//   ....[1]....
        /*0124*/ 	.word	0xffffffff


	//   ....[2]....
        /*0128*/ 	.word	0xffffffff


	//   ....[3]....
        /*012c*/ 	.word	0xffffffff


	//   ....[4]....
        /*0130*/ 	.word	0xffffffff


	//   ....[5]....
        /*0134*/ 	.word	0xffffffff


	//   ....[6]....
        /*0138*/ 	.word	0xffffffff


	//   ....[7]....
        /*013c*/ 	.word	0xffffffff


	//   ....[8]....
        /*0140*/ 	.word	0xffffffff


	//   ....[9]....
        /*0144*/ 	.word	0xffffffff


	//----- nvinfo : EIATTR_COOP_GROUP_INSTR_OFFSETS
	.align		4
.L_44:
        /*0148*/ 	.byte	0x04, 0x28
        /*014a*/ 	.short	(.L_46 - .L_45)


	//   ....[0]....
.L_45:
        /*014c*/ 	.word	0x00000050


	//   ....[1]....
        /*0150*/ 	.word	0x00000310


	//   ....[2]....
        /*0154*/ 	.word	0x00000500


	//   ....[3]....
        /*0158*/ 	.word	0x000009a0


	//   ....[4]....
        /*015c*/ 	.word	0x00000ae0


	//   ....[5]....
        /*0160*/ 	.word	0x00000fe0


	//   ....[6]....
        /*0164*/ 	.word	0x00001120


	//   ....[7]....
        /*0168*/ 	.word	0x00001610


	//   ....[8]....
        /*016c*/ 	.word	0x00002fb0


	//   ....[9]....
        /*0170*/ 	.word	0x00003220


	//----- nvinfo : EIATTR_VRC_CTA_INIT_COUNT
	.align		4
.L_46:
        /*0174*/ 	.byte	0x02, 0x4a
        /*0176*/ 	.byte	0x80
	.zero		1


	//----- nvinfo : EIATTR_MBARRIER_INSTR_OFFSETS
	.align		4
        /*0178*/ 	.byte	0x04, 0x39
        /*017a*/ 	.short	(.L_48 - .L_47)


	//   ....[0]....
.L_47:
        /*017c*/ 	.word	0x00001810
        /*0180*/ 	.word	0x000000ff
        /*0184*/ 	.word	0x00012000
        /*0188*/ 	.short	0x0100
        /*018a*/ 	.byte	0x08
	.zero		1


	//   ....[1]....
        /*018c*/ 	.word	0x00001820
        /*0190*/ 	.word	0x000000ff
        /*0194*/ 	.word	0x00012020
        /*0198*/ 	.short	0x0100
        /*019a*/ 	.byte	0x08
	.zero		1


	//   ....[2]....
        /*019c*/ 	.word	0x000018d0
        /*01a0*/ 	.word	0x000000ff
        /*01a4*/ 	.word	0x00012008
        /*01a8*/ 	.short	0x0100
        /*01aa*/ 	.byte	0x08
	.zero		1


	//   ....[3]....
        /*01ac*/ 	.word	0x000018e0
        /*01b0*/ 	.word	0x000000ff
        /*01b4*/ 	.word	0x00012028
        /*01b8*/ 	.short	0x0100
        /*01ba*/ 	.byte	0x08
	.zero		1


	//   ....[4]....
        /*01bc*/ 	.word	0x000019f0
        /*01c0*/ 	.word	0x000000ff
        /*01c4*/ 	.word	0x00012010
        /*01c8*/ 	.short	0x0100
        /*01ca*/ 	.byte	0x08
	.zero		1


	//   ....[5]....
        /*01cc*/ 	.word	0x00001a00
        /*01d0*/ 	.word	0x000000ff
        /*01d4*/ 	.word	0x00012030
        /*01d8*/ 	.short	0x0100
        /*01da*/ 	.byte	0x08
	.zero		1


	//   ....[6]....
        /*01dc*/ 	.word	0x00001bd0
        /*01e0*/ 	.word	0x000000ff
        /*01e4*/ 	.word	0x00012000
        /*01e8*/ 	.short	0x010a
        /*01ea*/ 	.byte	0x08
	.zero		1


	//   ....[7]....
        /*01ec*/ 	.word	0x00001dd0
        /*01f0*/ 	.word	0x000000ff
        /*01f4*/ 	.word	0x00012020
        /*01f8*/ 	.short	0x010a
        /*01fa*/ 	.byte	0x08
	.zero		1


	//   ....[8]....
        /*01fc*/ 	.word	0x00002000
        /*0200*/ 	.word	0x000000ff
        /*0204*/ 	.word	0x00012000
        /*0208*/ 	.short	0x010a
        /*020a*/ 	.byte	0x1c
	.zero		1


	//   ....[9]....
        /*020c*/ 	.word	0x000021f0
        /*0210*/ 	.word	0x000000ff
        /*0214*/ 	.word	0x00012020
        /*0218*/ 	.short	0x010a
        /*021a*/ 	.byte	0x1c
	.zero		1


	//   ....[10]....
        /*021c*/ 	.word	0x000022c0
        /*0220*/ 	.word	0x000000ff
        /*0224*/ 	.word	0x00012000
        /*0228*/ 	.short	0x0108
        /*022a*/ 	.byte	0x08
	.zero		1


	//   ....[11]....
        /*022c*/ 	.word	0x000022d0
        /*0230*/ 	.word	0x000000ff
        /*0234*/ 	.word	0x00012020
        /*0238*/ 	.short	0x0108
        /*023a*/ 	.byte	0x08
	.zero		1


	//   ....[12]....
        /*023c*/ 	.word	0x00002320
        /*0240*/ 	.word	0x000000ff
        /*0244*/ 	.word	0x00012008
        /*0248*/ 	.short	0x0108
        /*024a*/ 	.byte	0x08
	.zero		1


	//   ....[13]....
        /*024c*/ 	.word	0x00002330
        /*0250*/ 	.word	0x000000ff
        /*0254*/ 	.word	0x00012028
        /*0258*/ 	.short	0x0108
        /*025a*/ 	.byte	0x08
	.zero		1


	//   ....[14]....
        /*025c*/ 	.word	0x00002380
        /*0260*/ 	.word	0x000000ff
        /*0264*/ 	.word	0x00012010
        /*0268*/ 	.short	0x0108
        /*026a*/ 	.byte	0x08
	.zero		1


	//   ....[15]....
        /*026c*/ 	.word	0x00002390
        /*0270*/ 	.word	0x000000ff
        /*0274*/ 	.word	0x00012030
        /*0278*/ 	.short	0x0108
        /*027a*/ 	.byte	0x08
	.zero		1


	//   ....[16]....
        /*027c*/ 	.word	0x00003240
        /*0280*/ 	.word	0x000000ff
        /*0284*/ 	.word	0x00012000
        /*0288*/ 	.short	0x010a
        /*028a*/ 	.byte	0x08
	.zero		1


	//   ....[17]....
        /*028c*/ 	.word	0x00003270
        /*0290*/ 	.word	0x000000ff
        /*0294*/ 	.word	0x00012020
        /*0298*/ 	.short	0x010a
        /*029a*/ 	.byte	0x08
	.zero		1


	//   ....[18]....
        /*029c*/ 	.word	0x000032a0
        /*02a0*/ 	.word	0x000000ff
        /*02a4*/ 	.word	0x00012000
        /*02a8*/ 	.short	0x010a
        /*02aa*/ 	.byte	0x1c
	.zero		1


	//   ....[19]....
        /*02ac*/ 	.word	0x000032d0
        /*02b0*/ 	.word	0x000000ff
        /*02b4*/ 	.word	0x00012020
        /*02b8*/ 	.short	0x010a
        /*02ba*/ 	.byte	0x1c
	.zero		1


	//----- nvinfo : EIATTR_NUM_MBARRIERS
	.align		4
.L_48:
        /*02bc*/ 	.byte	0x03, 0x38
        /*02be*/ 	.short	0x0006


	//----- nvinfo : EIATTR_EXIT_INSTR_OFFSETS
	.align		4
        /*02c0*/ 	.byte	0x04, 0x1c
        /*02c2*/ 	.short	(.L_50 - .L_49)


	//   ....[0]....
.L_49:
        /*02c4*/ 	.word	0x00003230


	//----- nvinfo : EIATTR_REQNTID
	.align		4
.L_50:
        /*02c8*/ 	.byte	0x04, 0x10
        /*02ca*/ 	.short	(.L_52 - .L_51)
.L_51:
        /*02cc*/ 	.word	0x00000080
        /*02d0*/ 	.word	0x00000001
        /*02d4*/ 	.word	0x00000001


	//----- nvinfo : EIATTR_CRS_STACK_SIZE
	.align		4
.L_52:
        /*02d8*/ 	.byte	0x04, 0x1e
        /*02da*/ 	.short	(.L_54 - .L_53)
.L_53:
        /*02dc*/ 	.word	0x00000000


	//----- nvinfo : EIATTR_CBANK_PARAM_SIZE
	.align		4
.L_54:
        /*02e0*/ 	.byte	0x03, 0x19
        /*02e2*/ 	.short	0x0050


	//----- nvinfo : EIATTR_PARAM_CBANK
	.align		4
        /*02e4*/ 	.byte	0x04, 0x0a
        /*02e6*/ 	.short	(.L_56 - .L_55)
	.align		4
.L_55:
        /*02e8*/ 	.word	index@(.nv.constant0.gluon_tcgen05)
        /*02ec*/ 	.short	0x0380
        /*02ee*/ 	.short	0x0050


	//----- nvinfo : EIATTR_SW_WAR
	.align		4
.L_56:
        /*02f0*/ 	.byte	0x04, 0x36
        /*02f2*/ 	.short	(.L_58 - .L_57)
.L_57:
        /*02f4*/ 	.word	0x00000008
.L_58:


//--------------------- .nv.compat                --------------------------
	.section	.nv.compat,"",@"SHT_CUDA_COMPAT_INFO"
	.align	4
        /*0000*/ 	.byte	0x02, 0x02, 0x02, 0x00, 0x02, 0x05, 0x05, 0x00, 0x02, 0x03, 0x03, 0x00, 0x02, 0x06, 0x01, 0x00


//--------------------- .nv.callgraph             --------------------------
	.section	.nv.callgraph,"",@"SHT_CUDA_CALLGRAPH"
	.align	4
	.sectionentsize	8
	.align		4
        /*0000*/ 	.word	0x00000000
	.align		4
        /*0004*/ 	.word	0xffffffff
	.align		4
        /*0008*/ 	.word	0x00000000
	.align		4
        /*000c*/ 	.word	0xfffffffe
	.align		4
        /*0010*/ 	.word	0x00000000
	.align		4
        /*0014*/ 	.word	0xfffffffd
	.align		4
        /*0018*/ 	.word	0x00000000
	.align		4
        /*001c*/ 	.word	0xfffffffc


//--------------------- .text.gluon_tcgen05       --------------------------
	.section	.text.gluon_tcgen05,"ax",@progbits
	.align	128
        .global         gluon_tcgen05
        .type           gluon_tcgen05,@function
        .size           gluon_tcgen05,(.L_x_81 - gluon_tcgen05)
        .other          gluon_tcgen05,@"STO_CUDA_ENTRY STV_DEFAULT"
gluon_tcgen05:
.text.gluon_tcgen05:
[----:B------:R-:W1:Y:S01]  /*0000*/  LDC R1, c[0x0][0x37c] ;  /* 0x0000df00ff017b82 */ /* 0x000e620000000800 */
[----:B------:R-:W2:Y:S02]  /*0010*/  S2R R0, SR_TID.X ;  /* 0x0000000000007919 */ /* 0x000ea40000002100 */
[----:B--2---:R-:W-:-:S13]  /*0020*/  ISETP.GE.U32.AND P2, PT, R0, 0x20, PT ;  /* 0x000000200000780c */ /* 0x004fda0003f46070 */
[----:B------:R-:W-:Y:S05]  /*0030*/  @P2 BRA `(.L_x_0) ;  /* 0x0000000000b82947 */ /* 0x000fea0003800000 */
[----:B------:R-:W2:Y:S01]  /*0040*/  S2UR UR6, SR_CgaCtaId ;  /* 0x00000000000679c3 */ /* 0x000ea20000008800 */
[----:B------:R-:W-:Y:S01]  /*0050*/  NOP ;  /* 0x0000000000007918 */ /* 0x000fe20000000000 */
[----:B------:R-:W-:Y:S02]  /*0060*/  UMOV UR4, 0x40 ;  /* 0x0000004000047882 */ /* 0x000fe40000000000 */
[----:B--2---:R-:W-:-:S09]  /*0070*/  ULEA UR4, UR6, UR4, 0x18 ;  /* 0x0000000406047291 */ /* 0x004fd2000f8ec0ff */
[----:B------:R-:W2:Y:S01]  /*0080*/  LDS.U8 R2, [UR4] ;  /* 0x00000004ff027984 */ /* 0x000ea20008000000 */
[----:B------:R-:W-:Y:S02]  /*0090*/  UMOV UR4, 0x400 ;  /* 0x0000040000047882 */ /* 0x000fe40000000000 */
[----:B------:R-:W-:Y:S01]  /*00a0*/  ULEA UR4, UR6, UR4, 0x18 ;  /* 0x0000000406047291 */ /* 0x000fe2000f8ec0ff */
[----:B--2---:R-:W-:-:S13]  /*00b0*/  ISETP.NE.AND P0, PT, R2, RZ, PT ;  /* 0x000000ff0200720c */ /* 0x004fda0003f05270 */
[----:B------:R-:W-:Y:S05]  /*00c0*/  @P0 BRA `(.L_x_1) ;  /* 0x00000000007c0947 */ /* 0x000fea0003800000 */
[----:B------:R-:W-:-:S13]  /*00d0*/  ELECT P0, URZ, PT ;  /* 0x0000000000ff782f */ /* 0x000fda0003800000 */
[----:B------:R-:W-:Y:S05]  /*00e0*/  @!P0 BRA `(.L_x_2) ;  /* 0x0000000000848947 */ /* 0x000fea0003800000 */
[----:B------:R-:W-:Y:S01]  /*00f0*/  UMOV UR5, 0x8 ;  /* 0x0000000800057882 */ /* 0x000fe20000000000 */
[----:B------:R-:W-:Y:S02]  /*0100*/  IMAD.MOV.U32 R5, RZ, RZ, 0x1 ;  /* 0x00000001ff057424 */ /* 0x000fe400078e00ff */
[----:B------:R-:W-:Y:S02]  /*0110*/  IMAD.MOV.U32 R3, RZ, RZ, 0xff ;  /* 0x000000ffff037424 */ /* 0x000fe400078e00ff */
[----:B------:R-:W-:Y:S04]  /*0120*/  DEPBAR.LE SB2, 0x36 ;  /* 0x0000ad800000791a */ /* 0x000fe80000000000 */
[----:B------:R-:W2:Y:S02]  /*0130*/  UTCATOMSWS.FIND_AND_SET.ALIGN UP0, UR5, UR5 ;  /* 0x00000005000575e3 */ /* 0x000ea40008000800 */
[----:B--2---:R-:W-:-:S04]  /*0140*/  PLOP3.LUT P0, PT, PT, PT, UP0, 0x80, 0x8 ;  /* 0x000000000008781c */ /* 0x004fc80003f0f008 */
[----:B------:R-:W-:-:S04]  /*0150*/  SEL R2, RZ, 0xffffffff, !P0 ;  /* 0xffffffffff027807 */ /* 0x000fc80004000000 */
[----:B------:R-:W-:Y:S01]  /*0160*/  ISETP.NE.AND P0, PT, R2, RZ, PT ;  /* 0x000000ff0200720c */ /* 0x000fe20003f05270 */
[----:B------:R-:W-:-:S12]  /*0170*/  IMAD.U32 R2, RZ, RZ, UR5 ;  /* 0x00000005ff027e24 */ /* 0x000fd8000f8e00ff */
[----:B------:R-:W-:Y:S05]  /*0180*/  @P0 BRA `(.L_x_3) ;  /* 0x0000000000240947 */ /* 0x000fea0003800000 */
.L_x_4:
[----:B------:R-:W-:Y:S05]  /*0190*/  NANOSLEEP 0x64 ;  /* 0x000000640000795d */ /* 0x000fea0003800000 */
[----:B------:R-:W-:-:S05]  /*01a0*/  UMOV UR5, 0x8 ;  /* 0x0000000800057882 */ /* 0x000fca0000000000 */
[----:B------:R-:W-:Y:S04]  /*01b0*/  DEPBAR.LE SB2, 0x36 ;  /* 0x0000ad800000791a */ /* 0x000fe80000000000 */
[----:B------:R-:W2:Y:S02]  /*01c0*/  UTCATOMSWS.FIND_AND_SET.ALIGN UP0, UR5, UR5 ;  /* 0x00000005000575e3 */ /* 0x000ea40008000800 */
[----:B--2---:R-:W-:-:S04]  /*01d0*/  PLOP3.LUT P0, PT, PT, PT, UP0, 0x80, 0x8 ;  /* 0x000000000008781c */ /* 0x004fc80003f0f008 */
[----:B------:R-:W-:-:S04]  /*01e0*/  SEL R2, RZ, 0xffffffff, !P0 ;  /* 0xffffffffff027807 */ /* 0x000fc80004000000 */
[----:B------:R-:W-:Y:S01]  /*01f0*/  ISETP.NE.AND P0, PT, R2, RZ, PT ;  /* 0x000000ff0200720c */ /* 0x000fe20003f05270 */
[----:B------:R-:W-:-:S12]  /*0200*/  IMAD.U32 R2, RZ, RZ, UR5 ;  /* 0x00000005ff027e24 */ /* 0x000fd8000f8e00ff */
[----:B------:R-:W-:Y:S05]  /*0210*/  @!P0 BRA `(.L_x_4) ;  /* 0xfffffffc00dc8947 */ /* 0x000fea000383ffff */
.L_x_3:
[C---:B------:R-:W-:Y:S01]  /*0220*/  VIADD R4, R2.reuse, 0x10 ;  /* 0x0000001002047836 */ /* 0x040fe20000000000 */
[----:B------:R-:W-:Y:S01]  /*0230*/  UMOV UR5, 0x50 ;  /* 0x0000005000057882 */ /* 0x000fe20000000000 */
[----:B------:R-:W-:Y:S01]  /*0240*/  SHF.L.U32 R3, R3, R2, RZ ;  /* 0x0000000203037219 */ /* 0x000fe200000006ff */
[----:B------:R-:W-:Y:S01]  /*0250*/  ULEA UR5, UR6, UR5, 0x18 ;  /* 0x0000000506057291 */ /* 0x000fe2000f8ec0ff */
[----:B------:R-:W-:Y:S01]  /*0260*/  IMAD.SHL.U32 R2, R2, 0x20, RZ ;  /* 0x0000002002027824 */ /* 0x000fe200078e00ff */
[----:B------:R-:W-:-:S04]  /*0270*/  SHF.L.U32 R4, R5, R4, RZ ;  /* 0x0000000405047219 */ /* 0x000fc800000006ff */
[----:B------:R-:W-:-:S05]  /*0280*/  LOP3.LUT R3, R4, R3, RZ, 0xfc, !PT ;  /* 0x0000000304037212 */ /* 0x000fca00078efcff */
[----:B------:R2:W-:Y:S04]  /*0290*/  ATOMS.OR RZ, [UR5], R3 ;  /* 0x00000003ffff798c */ /* 0x0005e8000b000005 */
[----:B------:R2:W-:Y:S01]  /*02a0*/  STS [UR4], R2 ;  /* 0x00000002ff007988 */ /* 0x0005e20008000804 */
[----:B------:R-:W-:Y:S05]  /*02b0*/  BRA `(.L_x_2) ;  /* 0x0000000000107947 */ /* 0x000fea0003800000 */
.L_x_1:
[----:B------:R-:W-:Y:S01]  /*02c0*/  IMAD.MOV.U32 R3, RZ, RZ, -0x1 ;  /* 0xffffffffff037424 */ /* 0x000fe200078e00ff */
[----:B------:R-:W-:-:S04]  /*02d0*/  MOV R2, 0x300 ;  /* 0x0000030000027802 */ /* 0x000fc80000000f00 */
[----:B------:R2:W-:Y:S03]  /*02e0*/  STS [UR4], R3 ;  /* 0x00000003ff007988 */ /* 0x0005e60008000804 */
[----:B-12---:R-:W-:Y:S05]  /*02f0*/  CALL.REL.NOINC `($__internal_1_$__cuda_sm10x_tcgen05_guardrail_trap_phase_invalid_during_alloc) ;  /* 0x00000030000c7944 */ /* 0x006fea0003c00000 */
.L_x_2:
[----:B------:R-:W-:Y:S05]  /*0300*/  WARPSYNC.ALL ;  /* 0x0000000000007948 */ /* 0x000fea0003800000 */
[----:B------:R-:W-:Y:S01]  /*0310*/  NOP ;  /* 0x0000000000007918 */ /* 0x000fe20000000000 */
.L_x_0:
[----:B------:R-:W3:Y:S08]  /*0320*/  S2UR UR4, SR_CgaCtaId ;  /* 0x00000000000479c3 */ /* 0x000ef00000008800 */
[----:B------:R-:W-:Y:S01]  /*0330*/  BAR.SYNC.DEFER_BLOCKING 0x0 ;  /* 0x0000000000007b1d */ /* 0x000fe20000010000 */
[----:B------:R-:W-:-:S05]  /*0340*/  LOP3.LUT R10, R0, 0x7f, RZ, 0xc0, !PT ;  /* 0x0000007f000a7812 */ /* 0x000fca00078ec0ff */
[----:B------:R-:W-:Y:S02]  /*0350*/  UMOV UR8, 0x400 ;  /* 0x0000040000087882 */ /* 0x000fe40000000000 */
[----:B------:R-:W4:Y:S08]  /*0360*/  LDC R4, c[0x0][0x398] ;  /* 0x0000e600ff047b82 */ /* 0x000f300000000800 */
[----:B------:R-:W5:Y:S01]  /*0370*/  LDC R13, c[0x0][0x3a0] ;  /* 0x0000e800ff0d7b82 */ /* 0x000f620000000800 */
[----:B---3--:R-:W-:-:S07]  /*0380*/  ULEA UR8, UR4, UR8, 0x18 ;  /* 0x0000000804087291 */ /* 0x008fce000f8ec0ff */
[----:B------:R-:W3:Y:S02]  /*0390*/  S2UR UR15, SR_CTAID.Y ;  /* 0x00000000000f79c3 */ /* 0x000ee40000002600 */
[----:B--2---:R-:W2:Y:S06]  /*03a0*/  LDS R3, [UR8] ;  /* 0x00000008ff037984 */ /* 0x004eac0008000800 */
[----:B------:R-:W-:Y:S06]  /*03b0*/  BAR.SYNC.DEFER_BLOCKING 0x0 ;  /* 0x0000000000007b1d */ /* 0x000fec0000010000 */
[----:B------:R-:W-:Y:S05]  /*03c0*/  @P2 BRA `(.L_x_5) ;  /* 0x0000000000182947 */ /* 0x000fea0003800000 */
[----:B------:R-:W-:Y:S01]  /*03d0*/  ELECT P0, URZ, PT ;  /* 0x0000000000ff782f */ /* 0x000fe20003800000 */
[----:B------:R-:W-:Y:S01]  /*03e0*/  IMAD.MOV.U32 R2, RZ, RZ, 0x1 ;  /* 0x00000001ff027424 */ /* 0x000fe200078e00ff */
[----:B------:R-:W-:Y:S01]  /*03f0*/  UMOV UR5, 0x40 ;  /* 0x0000004000057882 */ /* 0x000fe20000000000 */
[----:B------:R-:W-:Y:S01]  /*0400*/  UVIRTCOUNT.DEALLOC.SMPOOL 0x80 ;  /* 0x000000800000784c */ /* 0x000fe20000000000 */
[----:B------:R-:W-:-:S09]  /*0410*/  ULEA UR5, UR4, UR5, 0x18 ;  /* 0x0000000504057291 */ /* 0x000fd2000f8ec0ff */
[----:B------:R5:W-:Y:S03]  /*0420*/  @P0 STS.U8 [UR5], R2 ;  /* 0x00000002ff000988 */ /* 0x000be60008000005 */
.L_x_5:
[----:B------:R-:W5:Y:S01]  /*0430*/  S2UR UR4, SR_CTAID.Z ;  /* 0x00000000000479c3 */ /* 0x000f620000002700 */
[----:B------:R-:W4:Y:S01]  /*0440*/  LDCU UR5, c[0x0][0x370] ;  /* 0x00006e00ff0577ac */ /* 0x000f220008000800 */
[----:B------:R-:W-:Y:S01]  /*0450*/  ISETP.GE.U32.AND P0, PT, R10, 0x20, PT ;  /* 0x000000200a00780c */ /* 0x000fe20003f06070 */
[----:B----4-:R-:W-:Y:S01]  /*0460*/  VIADD R4, R4, 0xffffffff ;  /* 0xffffffff04047836 */ /* 0x010fe20000000000 */
[C---:B------:R-:W-:Y:S01]  /*0470*/  ISETP.NE.U32.AND P3, PT, R10.reuse, RZ, PT ;  /* 0x000000ff0a00720c */ /* 0x040fe20003f65070 */
[----:B------:R-:W5:Y:S01]  /*0480*/  LDCU UR6, c[0x0][0x374] ;  /* 0x00006e80ff0677ac */ /* 0x000f620008000800 */
[----:B------:R-:W-:Y:S01]  /*0490*/  LEA R11, R10, UR8, 0x2 ;  /* 0x000000080a0b7c11 */ /* 0x000fe2000f8e10ff */
[----:B-----5:R-:W-:Y:S01]  /*04a0*/  VIADD R12, R13, 0xffffffff ;  /* 0xffffffff0d0c7836 */ /* 0x020fe20000000000 */
[----:B------:R-:W4:Y:S01]  /*04b0*/  S2UR UR7, SR_CTAID.X ;  /* 0x00000000000779c3 */ /* 0x000f220000002500 */
[----:B------:R-:W5:Y:S01]  /*04c0*/  LDCU.64 UR20, c[0x0][0x3c0] ;  /* 0x00007800ff1477ac */ /* 0x000f620008000a00 */
[----:B--2---:R-:W-:Y:S01]  /*04d0*/  R2UR UR23, R3 ;  /* 0x00000000031772ca */ /* 0x004fe200000e0000 */
[----:B------:R-:W-:Y:S04]  /*04e0*/  BSSY.RECONVERGENT B0, `(.L_x_6) ;  /* 0x0000011000007945 */ /* 0x000fe80003800200 */
[----:B------:R2:W-:Y:S01]  /*04f0*/  @!P0 STS [R11], RZ ;  /* 0x000000ff0b008388 */ /* 0x0005e20000000800 */
[----:B------:R-:W-:-:S03]  /*0500*/  NOP ;  /* 0x0000000000007918 */ /* 0x000fc60000000000 */
[----:B------:R2:W-:Y:S01]  /*0510*/  @!P3 STS [UR8+0x24], R4 ;  /* 0x00002404ff00b988 */ /* 0x0005e20008000808 */
[----:B---3--:R-:W-:-:S03]  /*0520*/  UIMAD UR4, UR4, UR6, UR15 ;  /* 0x00000006040472a4 */ /* 0x008fc6000f8e020f */
[----:B------:R2:W-:Y:S01]  /*0530*/  @!P3 STS [UR8+0x20], R12 ;  /* 0x0000200cff00b988 */ /* 0x0005e20008000808 */
[----:B----4-:R-:W-:-:S04]  /*0540*/  UIMAD UR4, UR4, UR5, UR7 ;  /* 0x00000005040472a4 */ /* 0x010fc8000f8e0207 */
[----:B------:R-:W-:-:S04]  /*0550*/  UIMAD UR4, UR4, 0x180, URZ ;  /* 0x00000180040478a4 */ /* 0x000fc8000f8e02ff */
[----:B-----5:R-:W-:-:S04]  /*0560*/  UIADD3 UR24, UP0, UPT, UR4, UR20, URZ ;  /* 0x0000001404187290 */ /* 0x020fc8000ff1e0ff */
[----:B------:R-:W-:Y:S01]  /*0570*/  ULEA.HI.X.SX32 UR25, UR4, UR21, 0x1, UP0 ;  /* 0x0000001504197291 */ /* 0x000fe200080f0eff */
[----:B--2---:R-:W-:Y:S11]  /*0580*/  @P3 BRA `(.L_x_7) ;  /* 0x0000000000183947 */ /* 0x004ff60003800000 */
[----:B------:R-:W2:Y:S01]  /*0590*/  LDS R2, [UR8+0x8] ;  /* 0x00000808ff027984 */ /* 0x000ea20008000800 */
[----:B------:R-:W3:Y:S01]  /*05a0*/  LDC.64 R6, c[0x0][0x380] ;  /* 0x0000e000ff067b82 */ /* 0x000ee20000000a00 */
[----:B------:R-:W-:Y:S02]  /*05b0*/  IMAD.MOV.U32 R3, RZ, RZ, 0x70 ;  /* 0x00000070ff037424 */ /* 0x000fe400078e00ff */
[----:B---3--:R3:W-:Y:S03]  /*05c0*/  STS.64 [UR8], R6 ;  /* 0x00000006ff007988 */ /* 0x0087e60008000a08 */
[----:B--2---:R-:W-:-:S05]  /*05d0*/  LOP3.LUT R2, R2, 0x10, R3, 0xd8, !PT ;  /* 0x0000001002027812 */ /* 0x004fca00078ed803 */
[----:B------:R3:W-:Y:S02]  /*05e0*/  STS [UR8+0x8], R2 ;  /* 0x00000802ff007988 */ /* 0x0007e40008000808 */
.L_x_7:
[----:B------:R-:W-:Y:S05]  /*05f0*/  BSYNC.RECONVERGENT B0 ;  /* 0x0000000000007941 */ /* 0x000fea0003800200 */
.L_x_6:
[----:B------:R-:W-:Y:S04]  /*0600*/  BSSY.RECONVERGENT B0, `(.L_x_8) ;  /* 0x000000a000007945 */ /* 0x000fe80003800200 */
[----:B------:R-:W-:Y:S05]  /*0610*/  @P3 BRA `(.L_x_9) ;  /* 0x0000000000203947 */ /* 0x000fea0003800000 */
[----:B---3--:R-:W2:Y:S01]  /*0620*/  LDS R2, [UR8+0x34] ;  /* 0x00003408ff027984 */ /* 0x008ea20008000800 */
[----:B------:R-:W-:Y:S02]  /*0630*/  IMAD.MOV.U32 R3, RZ, RZ, 0x1f000000 ;  /* 0x1f000000ff037424 */ /* 0x000fe400078e00ff */
[----:B------:R-:W-:Y:S01]  /*0640*/  @!P3 IMAD.MOV.U32 R5, RZ, RZ, 0x7f ;  /* 0x0000007fff05b424 */ /* 0x000fe200078e00ff */
[----:B------:R-:W3:Y:S02]  /*0650*/  @!P3 LDS R6, [UR8+0x38] ;  /* 0x00003808ff06b984 */ /* 0x000ee40008000800 */
[----:B--2---:R-:W-:Y:S02]  /*0660*/  LOP3.LUT R2, R2, 0xff000000, R3, 0xb8, !PT ;  /* 0xff00000002027812 */ /* 0x004fe400078eb803 */
[----:B---3--:R-:W-:-:S03]  /*0670*/  @!P3 LOP3.LUT R3, R6, 0xff, R5, 0xb8, !PT ;  /* 0x000000ff0603b812 */ /* 0x008fc600078eb805 */
[----:B------:R2:W-:Y:S04]  /*0680*/  STS [UR8+0x34], R2 ;  /* 0x00003402ff007988 */ /* 0x0005e80008000808 */
[----:B------:R2:W-:Y:S02]  /*0690*/  @!P3 STS [UR8+0x38], R3 ;  /* 0x00003803ff00b988 */ /* 0x0005e40008000808 */
.L_x_9:
[----:B------:R-:W-:Y:S05]  /*06a0*/  BSYNC.RECONVERGENT B0 ;  /* 0x0000000000007941 */ /* 0x000fea0003800200 */
.L_x_8:
[----:B------:R-:W-:Y:S04]  /*06b0*/  BSSY.RECONVERGENT B0, `(.L_x_10) ;  /* 0x000000e000007945 */ /* 0x000fe80003800200 */
[----:B------:R-:W-:Y:S05]  /*06c0*/  @P3 BRA `(.L_x_11) ;  /* 0x0000000000303947 */ /* 0x000fea0003800000 */
[----:B--2---:R-:W2:Y:S01]  /*06d0*/  LDS R3, [UR8+0x34] ;  /* 0x00003408ff037984 */ /* 0x004ea20008000800 */
[----:B------:R-:W4:Y:S03]  /*06e0*/  LDC.64 R8, c[0x0][0x3a8] ;  /* 0x0000ea00ff087b82 */ /* 0x000f260000000a00 */
[----:B---3--:R-:W3:Y:S01]  /*06f0*/  LDS R2, [UR8+0x1c] ;  /* 0x00001c08ff027984 */ /* 0x008ee20008000800 */
[C---:B----4-:R-:W-:Y:S01]  /*0700*/  SHF.L.U64.HI R6, R8.reuse, 0x1, R9 ;  /* 0x0000000108067819 */ /* 0x050fe20000010209 */
[----:B------:R-:W-:-:S03]  /*0710*/  IMAD.SHL.U32 R5, R8, 0x2, RZ ;  /* 0x0000000208057824 */ /* 0x000fc600078e00ff */
[--C-:B------:R-:W-:Y:S02]  /*0720*/  SHF.R.U32.HI R7, RZ, 0x4, R6.reuse ;  /* 0x00000004ff077819 */ /* 0x100fe40000011606 */
[----:B------:R-:W-:-:S05]  /*0730*/  SHF.R.U64 R5, R5, 0x4, R6 ;  /* 0x0000000405057819 */ /* 0x000fca0000001206 */
[----:B------:R4:W-:Y:S01]  /*0740*/  STS [UR8+0xc], R5 ;  /* 0x00000c05ff007988 */ /* 0x0009e20008000808 */
[----:B--2---:R-:W-:Y:S02]  /*0750*/  LOP3.LUT R3, R3, 0x7, RZ, 0xb8, !PT ;  /* 0x0000000703037812 */ /* 0x004fe400078eb8ff */
[----:B---3--:R-:W-:-:S03]  /*0760*/  LOP3.LUT R2, R2, 0xf, R7, 0xb8, !PT ;  /* 0x0000000f02027812 */ /* 0x008fc600078eb807 */
[----:B------:R4:W-:Y:S04]  /*0770*/  STS [UR8+0x34], R3 ;  /* 0x00003403ff007988 */ /* 0x0009e80008000808 */
[----:B------:R4:W-:Y:S02]  /*0780*/  STS [UR8+0x1c], R2 ;  /* 0x00001c02ff007988 */ /* 0x0009e40008000808 */
.L_x_11:
[----:B------:R-:W-:Y:S05]  /*0790*/  BSYNC.RECONVERGENT B0 ;  /* 0x0000000000007941 */ /* 0x000fea0003800200 */
.L_x_10:
[----:B------:R-:W-:Y:S04]  /*07a0*/  BSSY.RECONVERGENT B1, `(.L_x_12) ;  /* 0x000001a000017945 */ /* 0x000fe80003800200 */
[----:B------:R-:W-:Y:S04]  /*07b0*/  BSSY.RELIABLE B0, `(.L_x_13) ;  /* 0x0000015000007945 */ /* 0x000fe80003800100 */
[----:B------:R-:W-:Y:S05]  /*07c0*/  @P3 BRA `(.L_x_14) ;  /* 0x0000000000203947 */ /* 0x000fea0003800000 */
[----:B--234-:R-:W2:Y:S02]  /*07d0*/  LDS R2, [UR8+0x34] ;  /* 0x00003408ff027984 */ /* 0x01cea40008000800 */
[----:B--2---:R-:W-:-:S05]  /*07e0*/  LOP3.LUT R2, R2, 0x38, RZ, 0xb8, !PT ;  /* 0x0000003802027812 */ /* 0x004fca00078eb8ff */
[----:B------:R2:W-:Y:S01]  /*07f0*/  STS [UR8+0x34], R2 ;  /* 0x00003402ff007988 */ /* 0x0005e20008000808 */
[----:B------:R-:W-:Y:S05]  /*0800*/  @P3 BRA `(.L_x_15) ;  /* 0x0000000000203947 */ /* 0x000fea0003800000 */
[----:B--2---:R-:W2:Y:S01]  /*0810*/  LDS R2, [UR8+0x8] ;  /* 0x00000808ff027984 */ /* 0x004ea20008000800 */
[----:B------:R-:W-:-:S05]  /*0820*/  IMAD.MOV.U32 R3, RZ, RZ, 0x780 ;  /* 0x00000780ff037424 */ /* 0x000fca00078e00ff */
[----:B--2---:R-:W-:-:S05]  /*0830*/  LOP3.LUT R2, R2, 0x300, R3, 0xd8, !PT ;  /* 0x0000030002027812 */ /* 0x004fca00078ed803 */
[----:B------:R5:W-:Y:S02]  /*0840*/  STS [UR8+0x8], R2 ;  /* 0x00000802ff007988 */ /* 0x000be40008000808 */
.L_x_14:
[----:B------:R-:W-:Y:S05]  /*0850*/  @P3 BRA `(.L_x_16) ;  /* 0x0000000000283947 */ /* 0x000fea0003800000 */
[----:B--2345:R-:W2:Y:S02]  /*0860*/  LDS R2, [UR8+0x8] ;  /* 0x00000808ff027984 */ /* 0x03cea40008000800 */
[----:B--2---:R-:W-:-:S05]  /*0870*/  LOP3.LUT R2, R2, 0x1800, RZ, 0xb8, !PT ;  /* 0x0000180002027812 */ /* 0x004fca00078eb8ff */
[----:B------:R3:W-:Y:S02]  /*0880*/  STS [UR8+0x8], R2 ;  /* 0x00000802ff007988 */ /* 0x0007e40008000808 */
.L_x_15:
[----:B------:R-:W-:Y:S05]  /*0890*/  @P3 BREAK.RELIABLE B0 ;  /* 0x0000000000003942 */ /* 0x000fea0003800100 */
[----:B------:R-:W-:Y:S05]  /*08a0*/  @P3 BRA `(.L_x_17) ;  /* 0x0000000000243947 */ /* 0x000fea0003800000 */
[----:B------:R-:W4:Y:S01]  /*08b0*/  LDS R3, [UR8+0x8] ;  /* 0x00000808ff037984 */ /* 0x000f220008000800 */
[----:B--23--:R-:W-:-:S05]  /*08c0*/  IMAD.MOV.U32 R2, RZ, RZ, 0x6000 ;  /* 0x00006000ff027424 */ /* 0x00cfca00078e00ff */
[----:B----4-:R-:W-:-:S04]  /*08d0*/  LOP3.LUT R2, R3, 0x4000, R2, 0xd8, !PT ;  /* 0x0000400003027812 */ /* 0x010fc800078ed802 */
[----:B------:R-:W-:-:S05]  /*08e0*/  LOP3.LUT R2, R2, 0x400000, RZ, 0xb8, !PT ;  /* 0x0040000002027812 */ /* 0x000fca00078eb8ff */
[----:B------:R2:W-:Y:S02]  /*08f0*/  STS [UR8+0x8], R2 ;  /* 0x00000802ff007988 */ /* 0x0005e40008000808 */
.L_x_16:
[----:B------:R-:W-:Y:S05]  /*0900*/  BSYNC.RELIABLE B0 ;  /* 0x0000000000007941 */ /* 0x000fea0003800100 */
.L_x_13:
[----:B--2345:R-:W2:Y:S02]  /*0910*/  @!P3 LDS R2, [UR8+0x8] ;  /* 0x00000808ff02b984 */ /* 0x03cea40008000800 */
[----:B--2---:R-:W-:-:S05]  /*0920*/  @!P3 LOP3.LUT R2, R2, 0x8000, RZ, 0xb8, !PT ;  /* 0x000080000202b812 */ /* 0x004fca00078eb8ff */
[----:B------:R4:W-:Y:S02]  /*0930*/  @!P3 STS [UR8+0x8], R2 ;  /* 0x00000802ff00b988 */ /* 0x0009e40008000808 */
.L_x_17:
[----:B------:R-:W-:Y:S05]  /*0940*/  BSYNC.RECONVERGENT B1 ;  /* 0x0000000000017941 */ /* 0x000fea0003800200 */
.L_x_12:
[----:B------:R-:W-:Y:S05]  /*0950*/  WARPSYNC.ALL ;  /* 0x0000000000007948 */ /* 0x000fea0003800000 */
[----:B------:R-:W-:Y:S01]  /*0960*/  NOP ;  /* 0x0000000000007918 */ /* 0x000fe20000000000 */
[----:B------:R-:W-:Y:S05]  /*0970*/  @P0 BRA `(.L_x_18) ;  /* 0x0000000000300947 */ /* 0x000fea0003800000 */
[----:B--234-:R-:W2:Y:S01]  /*0980*/  S2R R2, SR_LANEID ;  /* 0x0000000000027919 */ /* 0x01cea20000000000 */
[----:B------:R-:W-:Y:S05]  /*0990*/  WARPSYNC.ALL ;  /* 0x0000000000007948 */ /* 0x000fea0003800000 */
[----:B------:R-:W-:Y:S01]  /*09a0*/  NOP ;  /* 0x0000000000007918 */ /* 0x000fe20000000000 */
[----:B--2---:R-:W-:-:S05]  /*09b0*/  IMAD.SHL.U32 R5, R2, 0x4, RZ ;  /* 0x0000000402057824 */ /* 0x004fca00078e00ff */
[----:B------:R-:W2:Y:S01]  /*09c0*/  LDS R7, [R5+UR8] ;  /* 0x0000000805077984 */ /* 0x000ea20008000800 */
[----:B------:R-:W-:-:S05]  /*09d0*/  IADD3 R2, P1, PT, R5, UR24, RZ ;  /* 0x0000001805027c10 */ /* 0x000fca000ff3e0ff */
[----:B------:R-:W-:-:S05]  /*09e0*/  IMAD.X R3, RZ, RZ, UR25, P1 ;  /* 0x00000019ff037e24 */ /* 0x000fca00088e06ff */
[----:B--2---:R5:W2:Y:S01]  /*09f0*/  ATOMG.E.EXCH.STRONG.GPU PT, RZ, [R2], R7 ;  /* 0x0000000702ff73a8 */ /* 0x004aa200041ee100 */
[----:B------:R-:W-:-:S04]  /*0a00*/  DEPBAR {5,4,3,2,1,0} ;  /* 0x0000003f0000791a */ /* 0x000fc80000000000 */
[----:B------:R-:W3:Y:S02]  /*0a10*/  CCTL.E.C.LDCU.IV.DEEP [UR24] ;  /* 0x0000000018007540 */ /* 0x000ee40009c08000 */
[----:B---3--:R5:W-:Y:S01]  /*0a20*/  UTMACCTL.IV [UR24] ;  /* 0x00000000180079b9 */ /* 0x008be20008000000 */
[----:B------:R-:W-:Y:S01]  /*0a30*/  NOP ;  /* 0x0000000000007918 */ /* 0x000fe20000000000 */
.L_x_18:
[----:B------:R-:W-:Y:S05]  /*0a40*/  @P0 BRA `(.L_x_19) ;  /* 0x00000000000c0947 */ /* 0x000fea0003800000 */
[----:B------:R0:W-:Y:S01]  /*0a50*/  UTMACMDFLUSH ;  /* 0x00000000000079b7 */ /* 0x0001e20000000000 */
[----:B------:R-:W-:Y:S05]  /*0a60*/  @P0 BRA `(.L_x_19) ;  /* 0x0000000000040947 */ /* 0x000fea0003800000 */
[----:B------:R-:W-:-:S04]  /*0a70*/  DEPBAR.LE SB0, 0x0 ;  /* 0x000080000000791a */ /* 0x000fc80000000000 */
.L_x_19:
[----:B------:R-:W-:Y:S05]  /*0a80*/  WARPSYNC.ALL ;  /* 0x0000000000007948 */ /* 0x000fea0003800000 */
[----:B------:R-:W-:Y:S01]  /*0a90*/  NOP ;  /* 0x0000000000007918 */ /* 0x000fe20000000000 */
[----:B--2---:R-:W-:Y:S06]  /*0aa0*/  BAR.SYNC.DEFER_BLOCKING 0x0 ;  /* 0x0000000000007b1d */ /* 0x004fec0000010000 */
[----:B------:R-:W-:Y:S02]  /*0ab0*/  BSSY.RECONVERGENT B1, `(.L_x_20) ;  /* 0x000000b000017945 */ /* 0x000fe40003800200 */
[----:B------:R-:W-:Y:S06]  /*0ac0*/  BAR.SYNC.DEFER_BLOCKING 0x0 ;  /* 0x0000000000007b1d */ /* 0x000fec0000010000 */
[----:B------:R2:W-:Y:S01]  /*0ad0*/  @!P0 STS [R11], RZ ;  /* 0x000000ff0b008388 */ /* 0x0005e20000000800 */
[----:B------:R-:W-:Y:S01]  /*0ae0*/  NOP ;  /* 0x0000000000007918 */ /* 0x000fe20000000000 */
[----:B------:R-:W-:Y:S05]  /*0af0*/  @P3 BRA `(.L_x_21) ;  /* 0x0000000000183947 */ /* 0x000fea0003800000 */
[----:B---345:R-:W3:Y:S01]  /*0b00*/  LDS R2, [UR8+0x8] ;  /* 0x00000808ff027984 */ /* 0x038ee20008000800 */
[----:B------:R-:W4:Y:S01]  /*0b10*/  LDC.64 R6, c[0x0][0x388] ;  /* 0x0000e200ff067b82 */ /* 0x000f220000000a00 */
[----:B------:R-:W-:Y:S02]  /*0b20*/  IMAD.MOV.U32 R3, RZ, RZ, 0x70 ;  /* 0x00000070ff037424 */ /* 0x000fe400078e00ff */
[----:B----4-:R4:W-:Y:S03]  /*0b30*/  STS.64 [UR8], R6 ;  /* 0x00000006ff007988 */ /* 0x0109e60008000a08 */
[----:B---3--:R-:W-:-:S05]  /*0b40*/  LOP3.LUT R2, R2, 0x10, R3, 0xd8, !PT ;  /* 0x0000001002027812 */ /* 0x008fca00078ed803 */
[----:B------:R4:W-:Y:S02]  /*0b50*/  STS [UR8+0x8], R2 ;  /* 0x00000802ff007988 */ /* 0x0009e40008000808 */
.L_x_21:
[----:B-----5:R-:W-:Y:S05]  /*0b60*/  BSYNC.RECONVERGENT B1 ;  /* 0x0000000000017941 */ /* 0x020fea0003800200 */
.L_x_20:
[----:B------:R-:W-:Y:S04]  /*0b70*/  BSSY.RECONVERGENT B2, `(.L_x_22) ;  /* 0x000000f000027945 */ /* 0x000fe80003800200 */
[----:B------:R-:W-:Y:S04]  /*0b80*/  BSSY.RELIABLE B1, `(.L_x_23) ;  /* 0x000000c000017945 */ /* 0x000fe80003800100 */
[----:B------:R-:W-:Y:S05]  /*0b90*/  @P3 BRA `(.L_x_24) ;  /* 0x0000000000283947 */ /* 0x000fea0003800000 */
[----:B---34-:R-:W3:Y:S01]  /*0ba0*/  LDS R2, [UR8+0x34] ;  /* 0x00003408ff027984 */ /* 0x018ee20008000800 */
[----:B------:R-:W-:Y:S01]  /*0bb0*/  IMAD.MOV.U32 R3, RZ, RZ, 0x1f000000 ;  /* 0x1f000000ff037424 */ /* 0x000fe200078e00ff */
[----:B------:R-:W-:Y:S05]  /*0bc0*/  @P3 BREAK.RELIABLE B1 ;  /* 0x0000000000013942 */ /* 0x000fea0003800100 */
[----:B---3--:R-:W-:-:S05]  /*0bd0*/  LOP3.LUT R2, R2, 0xff000000, R3, 0xb8, !PT ;  /* 0xff00000002027812 */ /* 0x008fca00078eb803 */
[----:B------:R3:W-:Y:S01]  /*0be0*/  STS [UR8+0x34], R2 ;  /* 0x00003402ff007988 */ /* 0x0007e20008000808 */
[----:B------:R-:W-:Y:S05]  /*0bf0*/  @P3 BRA `(.L_x_25) ;  /* 0x0000000000183947 */ /* 0x000fea0003800000 */
[----:B---3--:R-:W3:Y:S01]  /*0c00*/  LDS R2, [UR8+0x38] ;  /* 0x00003808ff027984 */ /* 0x008ee20008000800 */
[----:B------:R-:W-:-:S05]  /*0c10*/  IMAD.MOV.U32 R3, RZ, RZ, 0xff ;  /* 0x000000ffff037424 */ /* 0x000fca00078e00ff */
[----:B---3--:R-:W-:-:S05]  /*0c20*/  LOP3.LUT R2, R2, 0xff, R3, 0xb8, !PT ;  /* 0x000000ff02027812 */ /* 0x008fca00078eb803 */
[----:B------:R5:W-:Y:S02]  /*0c30*/  STS [UR8+0x38], R2 ;  /* 0x00003802ff007988 */ /* 0x000be40008000808 */
.L_x_24:
[----:B------:R-:W-:Y:S05]  /*0c40*/  BSYNC.RELIABLE B1 ;  /* 0x0000000000017941 */ /* 0x000fea0003800100 */
.L_x_23:
[----:B------:R2:W-:Y:S02]  /*0c50*/  @!P3 STS [UR8+0x20], R12 ;  /* 0x0000200cff00b988 */ /* 0x0005e40008000808 */
.L_x_25:
[----:B------:R-:W-:Y:S05]  /*0c60*/  BSYNC.RECONVERGENT B2 ;  /* 0x0000000000027941 */ /* 0x000fea0003800200 */
.L_x_22:
[----:B------:R-:W-:Y:S05]  /*0c70*/  WARPSYNC.ALL ;  /* 0x0000000000007948 */ /* 0x000fea0003800000 */
[----:B------:R-:W-:Y:S01]  /*0c80*/  NOP ;  /* 0x0000000000007918 */ /* 0x000fe20000000000 */
[----:B------:R-:W2:Y:S01]  /*0c90*/  LDC R5, c[0x0][0x39c] ;  /* 0x0000e700ff057b82 */ /* 0x000ea20000000800 */
[----:B------:R-:W-:Y:S01]  /*0ca0*/  BSSY.RECONVERGENT B2, `(.L_x_26) ;  /* 0x0000010000027945 */ /* 0x000fe20003800200 */
[----:B--2---:R-:W-:-:S05]  /*0cb0*/  VIADD R5, R5, 0xffffffff ;  /* 0xffffffff05057836 */ /* 0x004fca0000000000 */
[----:B------:R2:W-:Y:S01]  /*0cc0*/  @!P3 STS [UR8+0x24], R5 ;  /* 0x00002405ff00b988 */ /* 0x0005e20008000808 */
[----:B------:R-:W-:Y:S05]  /*0cd0*/  @P3 BRA `(.L_x_27) ;  /* 0x0000000000303947 */ /* 0x000fea0003800000 */
[----:B------:R-:W2:Y:S01]  /*0ce0*/  LDS R3, [UR8+0x34] ;  /* 0x00003408ff037984 */ /* 0x000ea20008000800 */
[----:B----4-:R-:W4:Y:S03]  /*0cf0*/  LDC.64 R6, c[0x0][0x3b0] ;  /* 0x0000ec00ff067b82 */ /* 0x010f260000000a00 */
[----:B---3-5:R-:W3:Y:S01]  /*0d00*/  LDS R2, [UR8+0x1c] ;  /* 0x00001c08ff027984 */ /* 0x028ee20008000800 */
        /* <DEDUP_REMOVED lines=9> */
.L_x_27:
[----:B------:R-:W-:Y:S05]  /*0da0*/  BSYNC.RECONVERGENT B2 ;  /* 0x0000000000027941 */ /* 0x000fea0003800200 */
.L_x_26:
[----:B------:R-:W-:Y:S04]  /*0db0*/  BSSY.RECONVERGENT B3, `(.L_x_28) ;  /* 0x000001a000037945 */ /* 0x000fe80003800200 */
[----:B------:R-:W-:Y:S04]  /*0dc0*/  BSSY.RELIABLE B2, `(.L_x_29) ;  /* 0x0000015000027945 */ /* 0x000fe80003800100 */
[----:B------:R-:W-:Y:S05]  /*0dd0*/  @P3 BRA `(.L_x_30) ;  /* 0x0000000000203947 */ /* 0x000fea0003800000 */
[----:B---345:R-:W3:Y:S02]  /*0de0*/  LDS R2, [UR8+0x34] ;  /* 0x00003408ff027984 */ /* 0x038ee40008000800 */
[----:B---3--:R-:W-:-:S05]  /*0df0*/  LOP3.LUT R2, R2, 0x38, RZ, 0xb8, !PT ;  /* 0x0000003802027812 */ /* 0x008fca00078eb8ff */
[----:B------:R3:W-:Y:S01]  /*0e00*/  STS [UR8+0x34], R2 ;  /* 0x00003402ff007988 */ /* 0x0007e20008000808 */
[----:B------:R-:W-:Y:S05]  /*0e10*/  @P3 BRA `(.L_x_31) ;  /* 0x0000000000203947 */ /* 0x000fea0003800000 */
[----:B---3--:R-:W3:Y:S01]  /*0e20*/  LDS R2, [UR8+0x8] ;  /* 0x00000808ff027984 */ /* 0x008ee20008000800 */
[----:B------:R-:W-:-:S05]  /*0e30*/  IMAD.MOV.U32 R3, RZ, RZ, 0x780 ;  /* 0x00000780ff037424 */ /* 0x000fca00078e00ff */
[----:B---3--:R-:W-:-:S05]  /*0e40*/  LOP3.LUT R2, R2, 0x300, R3, 0xd8, !PT ;  /* 0x0000030002027812 */ /* 0x008fca00078ed803 */
[----:B------:R3:W-:Y:S02]  /*0e50*/  STS [UR8+0x8], R2 ;  /* 0x00000802ff007988 */ /* 0x0007e40008000808 */
.L_x_30:
[----:B------:R-:W-:Y:S05]  /*0e60*/  @P3 BRA `(.L_x_32) ;  /* 0x0000000000283947 */ /* 0x000fea0003800000 */
[----:B---345:R-:W3:Y:S02]  /*0e70*/  LDS R2, [UR8+0x8] ;  /* 0x00000808ff027984 */ /* 0x038ee40008000800 */
[----:B---3--:R-:W-:-:S05]  /*0e80*/  LOP3.LUT R2, R2, 0x1800, RZ, 0xb8, !PT ;  /* 0x0000180002027812 */ /* 0x008fca00078eb8ff */
[----:B------:R4:W-:Y:S02]  /*0e90*/  STS [UR8+0x8], R2 ;  /* 0x00000802ff007988 */ /* 0x0009e40008000808 */
.L_x_31:
[----:B------:R-:W-:Y:S05]  /*0ea0*/  @P3 BREAK.RELIABLE B2 ;  /* 0x0000000000023942 */ /* 0x000fea0003800100 */
[----:B------:R-:W-:Y:S05]  /*0eb0*/  @P3 BRA `(.L_x_33) ;  /* 0x0000000000243947 */ /* 0x000fea0003800000 */
[----:B---34-:R-:W3:Y:S01]  /*0ec0*/  LDS R2, [UR8+0x8] ;  /* 0x00000808ff027984 */ /* 0x018ee20008000800 */
[----:B------:R-:W-:-:S05]  /*0ed0*/  IMAD.MOV.U32 R3, RZ, RZ, 0x6000 ;  /* 0x00006000ff037424 */ /* 0x000fca00078e00ff */
[----:B---3--:R-:W-:-:S04]  /*0ee0*/  LOP3.LUT R2, R2, 0x4000, R3, 0xd8, !PT ;  /* 0x0000400002027812 */ /* 0x008fc800078ed803 */
[----:B------:R-:W-:-:S05]  /*0ef0*/  LOP3.LUT R2, R2, 0x400000, RZ, 0xb8, !PT ;  /* 0x0040000002027812 */ /* 0x000fca00078eb8ff */
[----:B------:R3:W-:Y:S02]  /*0f00*/  STS [UR8+0x8], R2 ;  /* 0x00000802ff007988 */ /* 0x0007e40008000808 */
.L_x_32:
[----:B------:R-:W-:Y:S05]  /*0f10*/  BSYNC.RELIABLE B2 ;  /* 0x0000000000027941 */ /* 0x000fea0003800100 */
.L_x_29:
[----:B---345:R-:W3:Y:S02]  /*0f20*/  @!P3 LDS R2, [UR8+0x8] ;  /* 0x00000808ff02b984 */ /* 0x038ee40008000800 */
[----:B---3--:R-:W-:-:S05]  /*0f30*/  @!P3 LOP3.LUT R2, R2, 0x8000, RZ, 0xb8, !PT ;  /* 0x000080000202b812 */ /* 0x008fca00078eb8ff */
[----:B------:R5:W-:Y:S02]  /*0f40*/  @!P3 STS [UR8+0x8], R2 ;  /* 0x00000802ff00b988 */ /* 0x000be40008000808 */
.L_x_33:
[----:B------:R-:W-:Y:S05]  /*0f50*/  BSYNC.RECONVERGENT B3 ;  /* 0x0000000000037941 */ /* 0x000fea0003800200 */
.L_x_28:
[----:B------:R-:W-:Y:S05]  /*0f60*/  WARPSYNC.ALL ;  /* 0x0000000000007948 */ /* 0x000fea0003800000 */
[----:B------:R-:W-:Y:S01]  /*0f70*/  NOP ;  /* 0x0000000000007918 */ /* 0x000fe20000000000 */
[----:B------:R-:W-:-:S04]  /*0f80*/  UIADD3 UR5, UPT, UPT, UR4, 0x80, URZ ;  /* 0x0000008004057890 */ /* 0x000fc8000fffe0ff */
[----:B------:R-:W-:-:S04]  /*0f90*/  UIADD3 UR26, UP0, UPT, UR5, UR20, URZ ;  /* 0x00000014051a7290 */ /* 0x000fc8000ff1e0ff */
[----:B------:R-:W-:Y:S01]  /*0fa0*/  ULEA.HI.X.SX32 UR27, UR5, UR21, 0x1, UP0 ;  /* 0x00000015051b7291 */ /* 0x000fe200080f0eff */
[----:B------:R-:W-:Y:S11]  /*0fb0*/  @P0 BRA `(.L_x_34) ;  /* 0x0000000000300947 */ /* 0x000ff60003800000 */
[----:B---345:R-:W3:Y:S01]  /*0fc0*/  S2R R2, SR_LANEID ;  /* 0x0000000000027919 */ /* 0x038ee20000000000 */
[----:B------:R-:W-:Y:S05]  /*0fd0*/  WARPSYNC.ALL ;  /* 0x0000000000007948 */ /* 0x000fea0003800000 */
[----:B------:R-:W-:Y:S01]  /*0fe0*/  NOP ;  /* 0x0000000000007918 */ /* 0x000fe20000000000 */
[----:B---3--:R-:W-:-:S05]  /*0ff0*/  IMAD.SHL.U32 R6, R2, 0x4, RZ ;  /* 0x0000000402067824 */ /* 0x008fca00078e00ff */
[----:B------:R-:W3:Y:S01]  /*1000*/  LDS R7, [R6+UR8] ;  /* 0x0000000806077984 */ /* 0x000ee20008000800 */
[----:B------:R-:W-:-:S05]  /*1010*/  IADD3 R2, P1, PT, R6, UR26, RZ ;  /* 0x0000001a06027c10 */ /* 0x000fca000ff3e0ff */
[----:B------:R-:W-:-:S05]  /*1020*/  IMAD.X R3, RZ, RZ, UR27, P1 ;  /* 0x0000001bff037e24 */ /* 0x000fca00088e06ff */
[----:B---3--:R3:W4:Y:S01]  /*1030*/  ATOMG.E.EXCH.STRONG.GPU PT, RZ, [R2], R7 ;  /* 0x0000000702ff73a8 */ /* 0x00872200041ee100 */
[----:B------:R-:W-:-:S04]  /*1040*/  DEPBAR {5,4,3,2,1,0} ;  /* 0x0000003f0000791a */ /* 0x000fc80000000000 */
[----:B------:R-:W5:Y:S02]  /*1050*/  CCTL.E.C.LDCU.IV.DEEP [UR26] ;  /* 0x000000001a007540 */ /* 0x000f640009c08000 */
[----:B-----5:R3:W-:Y:S01]  /*1060*/  UTMACCTL.IV [UR26] ;  /* 0x000000001a0079b9 */ /* 0x0207e20008000000 */
[----:B------:R-:W-:Y:S01]  /*1070*/  NOP ;  /* 0x0000000000007918 */ /* 0x000fe20000000000 */
.L_x_34:
[----:B------:R-:W-:Y:S05]  /*1080*/  @P0 BRA `(.L_x_35) ;  /* 0x00000000000c0947 */ /* 0x000fea0003800000 */
[----:B------:R0:W-:Y:S01]  /*1090*/  UTMACMDFLUSH ;  /* 0x00000000000079b7 */ /* 0x0001e20000000000 */
[----:B------:R-:W-:Y:S05]  /*10a0*/  @P0 BRA `(.L_x_35) ;  /* 0x0000000000040947 */ /* 0x000fea0003800000 */
[----:B------:R-:W-:-:S04]  /*10b0*/  DEPBAR.LE SB0, 0x0 ;  /* 0x000080000000791a */ /* 0x000fc80000000000 */
.L_x_35:
[----:B------:R-:W-:Y:S05]  /*10c0*/  WARPSYNC.ALL ;  /* 0x0000000000007948 */ /* 0x000fea0003800000 */
[----:B------:R-:W-:Y:S01]  /*10d0*/  NOP ;  /* 0x0000000000007918 */ /* 0x000fe20000000000 */
[----:B----4-:R-:W-:Y:S06]  /*10e0*/  BAR.SYNC.DEFER_BLOCKING 0x0 ;  /* 0x0000000000007b1d */ /* 0x010fec0000010000 */
[----:B------:R-:W-:Y:S02]  /*10f0*/  BSSY.RECONVERGENT B3, `(.L_x_36) ;  /* 0x000000b000037945 */ /* 0x000fe40003800200 */
[----:B------:R-:W-:Y:S06]  /*1100*/  BAR.SYNC.DEFER_BLOCKING 0x0 ;  /* 0x0000000000007b1d */ /* 0x000fec0000010000 */
[----:B------:R4:W-:Y:S01]  /*1110*/  @!P0 STS [R11], RZ ;  /* 0x000000ff0b008388 */ /* 0x0009e20000000800 */
[----:B------:R-:W-:Y:S01]  /*1120*/  NOP ;  /* 0x0000000000007918 */ /* 0x000fe20000000000 */
[----:B------:R-:W-:Y:S05]  /*1130*/  @P3 BRA `(.L_x_37) ;  /* 0x0000000000183947 */ /* 0x000fea0003800000 */
[----:B---3-5:R-:W3:Y:S01]  /*1140*/  LDS R2, [UR8+0x8] ;  /* 0x00000808ff027984 */ /* 0x028ee20008000800 */
[----:B------:R-:W5:Y:S01]  /*1150*/  LDC.64 R6, c[0x0][0x390] ;  /* 0x0000e400ff067b82 */ /* 0x000f620000000a00 */
[----:B------:R-:W-:Y:S02]  /*1160*/  IMAD.MOV.U32 R3, RZ, RZ, 0x70 ;  /* 0x00000070ff037424 */ /* 0x000fe400078e00ff */
[----:B-----5:R5:W-:Y:S03]  /*1170*/  STS.64 [UR8], R6 ;  /* 0x00000006ff007988 */ /* 0x020be60008000a08 */
[----:B---3--:R-:W-:-:S05]  /*1180*/  LOP3.LUT R2, R2, 0x10, R3, 0xd8, !PT ;  /* 0x0000001002027812 */ /* 0x008fca00078ed803 */
[----:B------:R5:W-:Y:S02]  /*1190*/  STS [UR8+0x8], R2 ;  /* 0x00000802ff007988 */ /* 0x000be40008000808 */
.L_x_37:
[----:B---3--:R-:W-:Y:S05]  /*11a0*/  BSYNC.RECONVERGENT B3 ;  /* 0x0000000000037941 */ /* 0x008fea0003800200 */
.L_x_36:
[----:B------:R-:W-:Y:S04]  /*11b0*/  BSSY.RECONVERGENT B4, `(.L_x_38) ;  /* 0x0000011000047945 */ /* 0x000fe80003800200 */
[----:B------:R-:W-:Y:S04]  /*11c0*/  BSSY.RELIABLE B3, `(.L_x_39) ;  /* 0x000000e000037945 */ /* 0x000fe80003800100 */
[----:B------:R-:W-:Y:S05]  /*11d0*/  @P3 BRA `(.L_x_40) ;  /* 0x0000000000243947 */ /* 0x000fea0003800000 */
[----:B-----5:R-:W3:Y:S01]  /*11e0*/  LDS R2, [UR8+0x34] ;  /* 0x00003408ff027984 */ /* 0x020ee20008000800 */
[----:B------:R-:W-:-:S05]  /*11f0*/  IMAD.MOV.U32 R3, RZ, RZ, 0x3f000000 ;  /* 0x3f000000ff037424 */ /* 0x000fca00078e00ff */
[----:B---3--:R-:W-:-:S05]  /*1200*/  LOP3.LUT R2, R2, 0xff000000, R3, 0xb8, !PT ;  /* 0xff00000002027812 */ /* 0x008fca00078eb803 */
[----:B------:R3:W-:Y:S01]  /*1210*/  STS [UR8+0x34], R2 ;  /* 0x00003402ff007988 */ /* 0x0007e20008000808 */
[----:B------:R-:W-:Y:S05]  /*1220*/  @P3 BRA `(.L_x_41) ;  /* 0x00000000001c3947 */ /* 0x000fea0003800000 */
[----:B---3--:R-:W3:Y:S01]  /*1230*/  LDS R2, [UR8+0x38] ;  /* 0x00003808ff027984 */ /* 0x008ee20008000800 */
[----:B------:R-:W-:-:S05]  /*1240*/  IMAD.MOV.U32 R3, RZ, RZ, 0x7f ;  /* 0x0000007fff037424 */ /* 0x000fca00078e00ff */
[----:B---3--:R-:W-:-:S05]  /*1250*/  LOP3.LUT R2, R2, 0xff, R3, 0xb8, !PT ;  /* 0x000000ff02027812 */ /* 0x008fca00078eb803 */
[----:B------:R3:W-:Y:S02]  /*1260*/  STS [UR8+0x38], R2 ;  /* 0x00003802ff007988 */ /* 0x0007e40008000808 */
.L_x_40:
[----:B------:R-:W-:Y:S05]  /*1270*/  @P3 BREAK.RELIABLE B3 ;  /* 0x0000000000033942 */ /* 0x000fea0003800100 */
[----:B------:R-:W-:Y:S05]  /*1280*/  @P3 BRA `(.L_x_42) ;  /* 0x00000000000c3947 */ /* 0x000fea0003800000 */
[----:B------:R2:W-:Y:S02]  /*1290*/  STS [UR8+0x20], R5 ;  /* 0x00002005ff007988 */ /* 0x0005e40008000808 */
.L_x_41:
[----:B------:R-:W-:Y:S05]  /*12a0*/  BSYNC.RELIABLE B3 ;  /* 0x0000000000037941 */ /* 0x000fea0003800100 */
.L_x_39:
[----:B------:R2:W-:Y:S02]  /*12b0*/  @!P3 STS [UR8+0x24], R4 ;  /* 0x00002404ff00b988 */ /* 0x0005e40008000808 */
.L_x_42:
[----:B------:R-:W-:Y:S05]  /*12c0*/  BSYNC.RECONVERGENT B4 ;  /* 0x0000000000047941 */ /* 0x000fea0003800200 */
.L_x_38:
[----:B------:R-:W-:Y:S05]  /*12d0*/  WARPSYNC.ALL ;  /* 0x0000000000007948 */ /* 0x000fea0003800000 */
[----:B------:R-:W-:Y:S01]  /*12e0*/  NOP ;  /* 0x0000000000007918 */ /* 0x000fe20000000000 */
[----:B------:R-:W-:Y:S04]  /*12f0*/  BSSY.RECONVERGENT B4, `(.L_x_43) ;  /* 0x000000e000047945 */ /* 0x000fe80003800200 */
[----:B------:R-:W-:Y:S05]  /*1300*/  @P3 BRA `(.L_x_44) ;  /* 0x0000000000303947 */ /* 0x000fea0003800000 */
[----:B------:R-:W2:Y:S02]  /*1310*/  LDS R3, [UR8+0x34] ;  /* 0x00003408ff037984 */ /* 0x000ea40008000800 */
[----:B--2---:R-:W2:Y:S02]  /*1320*/  LDC.64 R4, c[0x0][0x3b8] ;  /* 0x0000ee00ff047b82 */ /* 0x004ea40000000a00 */
[----:B---3-5:R-:W3:Y:S01]  /*1330*/  LDS R2, [UR8+0x1c] ;  /* 0x00001c08ff027984 */ /* 0x028ee20008000800 */
[C---:B--2---:R-:W-:Y:S01]  /*1340*/  SHF.L.U64.HI R5, R4.reuse, 0x1, R5 ;  /* 0x0000000104057819 */ /* 0x044fe20000010205 */
[----:B------:R-:W-:-:S03]  /*1350*/  IMAD.SHL.U32 R4, R4, 0x2, RZ ;  /* 0x0000000204047824 */ /* 0x000fc600078e00ff */
[--C-:B------:R-:W-:Y:S02]  /*1360*/  SHF.R.U32.HI R7, RZ, 0x4, R5.reuse ;  /* 0x00000004ff077819 */ /* 0x100fe40000011605 */
[----:B------:R-:W-:-:S05]  /*1370*/  SHF.R.U64 R4, R4, 0x4, R5 ;  /* 0x0000000404047819 */ /* 0x000fca0000001205 */
[----:B------:R2:W-:Y:S01]  /*1380*/  STS [UR8+0xc], R4 ;  /* 0x00000c04ff007988 */ /* 0x0005e20008000808 */
[----:B------:R-:W-:Y:S02]  /*1390*/  LOP3.LUT R3, R3, 0x7, RZ, 0xb8, !PT ;  /* 0x0000000703037812 */ /* 0x000fe400078eb8ff */
[----:B---3--:R-:W-:-:S03]  /*13a0*/  LOP3.LUT R2, R2, 0xf, R7, 0xb8, !PT ;  /* 0x0000000f02027812 */ /* 0x008fc600078eb807 */
[----:B------:R2:W-:Y:S04]  /*13b0*/  STS [UR8+0x34], R3 ;  /* 0x00003403ff007988 */ /* 0x0005e80008000808 */
[----:B------:R2:W-:Y:S02]  /*13c0*/  STS [UR8+0x1c], R2 ;  /* 0x00001c02ff007988 */ /* 0x0005e40008000808 */
.L_x_44:
[----:B------:R-:W-:Y:S05]  /*13d0*/  BSYNC.RECONVERGENT B4 ;  /* 0x0000000000047941 */ /* 0x000fea0003800200 */
.L_x_43:
[----:B------:R-:W-:Y:S04]  /*13e0*/  BSSY.RECONVERGENT B5, `(.L_x_45) ;  /* 0x000001a000057945 */ /* 0x000fe80003800200 */
[----:B------:R-:W-:Y:S04]  /*13f0*/  BSSY.RELIABLE B4, `(.L_x_46) ;  /* 0x0000015000047945 */ /* 0x000fe80003800100 */
[----:B------:R-:W-:Y:S05]  /*1400*/  @P3 BRA `(.L_x_47) ;  /* 0x0000000000203947 */ /* 0x000fea0003800000 */
[----:B--23-5:R-:W2:Y:S02]  /*1410*/  LDS R2, [UR8+0x34] ;  /* 0x00003408ff027984 */ /* 0x02cea40008000800 */
[----:B--2---:R-:W-:-:S05]  /*1420*/  LOP3.LUT R2, R2, 0x38, RZ, 0xb8, !PT ;  /* 0x0000003802027812 */ /* 0x004fca00078eb8ff */
[----:B------:R2:W-:Y:S01]  /*1430*/  STS [UR8+0x34], R2 ;  /* 0x00003402ff007988 */ /* 0x0005e20008000808 */
[----:B------:R-:W-:Y:S05]  /*1440*/  @P3 BRA `(.L_x_48) ;  /* 0x0000000000203947 */ /* 0x000fea0003800000 */
[----:B--2---:R-:W2:Y:S01]  /*1450*/  LDS R2, [UR8+0x8] ;  /* 0x00000808ff027984 */ /* 0x004ea20008000800 */
[----:B------:R-:W-:-:S05]  /*1460*/  IMAD.MOV.U32 R3, RZ, RZ, 0x780 ;  /* 0x00000780ff037424 */ /* 0x000fca00078e00ff */
[----:B--2---:R-:W-:-:S05]  /*1470*/  LOP3.LUT R2, R2, 0x300, R3, 0xd8, !PT ;  /* 0x0000030002027812 */ /* 0x004fca00078ed803 */
[----:B------:R2:W-:Y:S02]  /*1480*/  STS [UR8+0x8], R2 ;  /* 0x00000802ff007988 */ /* 0x0005e40008000808 */
.L_x_47:
[----:B------:R-:W-:Y:S05]  /*1490*/  @P3 BRA `(.L_x_49) ;  /* 0x0000000000283947 */ /* 0x000fea0003800000 */
[----:B--23-5:R-:W2:Y:S02]  /*14a0*/  LDS R2, [UR8+0x8] ;  /* 0x00000808ff027984 */ /* 0x02cea40008000800 */
[----:B--2---:R-:W-:-:S05]  /*14b0*/  LOP3.LUT R2, R2, 0x1800, RZ, 0xb8, !PT ;  /* 0x0000180002027812 */ /* 0x004fca00078eb8ff */
[----:B------:R3:W-:Y:S02]  /*14c0*/  STS [UR8+0x8], R2 ;  /* 0x00000802ff007988 */ /* 0x0007e40008000808 */
.L_x_48:
[----:B------:R-:W-:Y:S05]  /*14d0*/  @P3 BREAK.RELIABLE B4 ;  /* 0x0000000000043942 */ /* 0x000fea0003800100 */
[----:B------:R-:W-:Y:S05]  /*14e0*/  @P3 BRA `(.L_x_50) ;  /* 0x0000000000243947 */ /* 0x000fea0003800000 */
[----:B--23--:R-:W2:Y:S01]  /*14f0*/  LDS R2, [UR8+0x8] ;  /* 0x00000808ff027984 */ /* 0x00cea20008000800 */
[----:B------:R-:W-:-:S05]  /*1500*/  IMAD.MOV.U32 R3, RZ, RZ, 0x6000 ;  /* 0x00006000ff037424 */ /* 0x000fca00078e00ff */
[----:B--2---:R-:W-:-:S04]  /*1510*/  LOP3.LUT R2, R2, 0x6000, R3, 0xd8, !PT ;  /* 0x0000600002027812 */ /* 0x004fc800078ed803 */
[----:B------:R-:W-:-:S05]  /*1520*/  LOP3.LUT R2, R2, 0x400000, RZ, 0xb8, !PT ;  /* 0x0040000002027812 */ /* 0x000fca00078eb8ff */
[----:B------:R2:W-:Y:S02]  /*1530*/  STS [UR8+0x8], R2 ;  /* 0x00000802ff007988 */ /* 0x0005e40008000808 */
.L_x_49:
[----:B------:R-:W-:Y:S05]  /*1540*/  BSYNC.RELIABLE B4 ;  /* 0x0000000000047941 */ /* 0x000fea0003800100 */
.L_x_46:
[----:B--23-5:R-:W2:Y:S02]  /*1550*/  @!P3 LDS R2, [UR8+0x8] ;  /* 0x00000808ff02b984 */ /* 0x02cea40008000800 */
[----:B--2---:R-:W-:-:S05]  /*1560*/  @!P3 LOP3.LUT R2, R2, 0x8000, RZ, 0xb8, !PT ;  /* 0x000080000202b812 */ /* 0x004fca00078eb8ff */
[----:B------:R5:W-:Y:S02]  /*1570*/  @!P3 STS [UR8+0x8], R2 ;  /* 0x00000802ff00b988 */ /* 0x000be40008000808 */
.L_x_50:
[----:B------:R-:W-:Y:S05]  /*1580*/  BSYNC.RECONVERGENT B5 ;  /* 0x0000000000057941 */ /* 0x000fea0003800200 */
.L_x_45:
[----:B------:R-:W-:Y:S05]  /*1590*/  WARPSYNC.ALL ;  /* 0x0000000000007948 */ /* 0x000fea0003800000 */
[----:B------:R-:W-:Y:S01]  /*15a0*/  NOP ;  /* 0x0000000000007918 */ /* 0x000fe20000000000 */
[----:B------:R-:W-:-:S04]  /*15b0*/  UIADD3 UR4, UPT, UPT, UR4, 0x100, URZ ;  /* 0x0000010004047890 */ /* 0x000fc8000fffe0ff */
[----:B------:R-:W-:-:S04]  /*15c0*/  UIADD3 UR20, UP0, UPT, UR4, UR20, URZ ;  /* 0x0000001404147290 */ /* 0x000fc8000ff1e0ff */
[----:B------:R-:W-:Y:S01]  /*15d0*/  ULEA.HI.X.SX32 UR21, UR4, UR21, 0x1, UP0 ;  /* 0x0000001504157291 */ /* 0x000fe200080f0eff */
[----:B------:R-:W-:Y:S11]  /*15e0*/  @P0 BRA `(.L_x_51) ;  /* 0x0000000000300947 */ /* 0x000ff60003800000 */
[----:B--23-5:R-:W2:Y:S01]  /*15f0*/  S2R R2, SR_LANEID ;  /* 0x0000000000027919 */ /* 0x02cea20000000000 */
[----:B------:R-:W-:Y:S05]  /*1600*/  WARPSYNC.ALL ;  /* 0x0000000000007948 */ /* 0x000fea0003800000 */
[----:B------:R-:W-:Y:S01]  /*1610*/  NOP ;  /* 0x0000000000007918 */ /* 0x000fe20000000000 */
[----:B--2---:R-:W-:-:S05]  /*1620*/  IMAD.SHL.U32 R4, R2, 0x4, RZ ;  /* 0x0000000402047824 */ /* 0x004fca00078e00ff */
[----:B------:R-:W2:Y:S01]  /*1630*/  LDS R5, [R4+UR8] ;  /* 0x0000000804057984 */ /* 0x000ea20008000800 */
[----:B------:R-:W-:-:S05]  /*1640*/  IADD3 R2, P1, PT, R4, UR20, RZ ;  /* 0x0000001404027c10 */ /* 0x000fca000ff3e0ff */
[----:B------:R-:W-:-:S05]  /*1650*/  IMAD.X R3, RZ, RZ, UR21, P1 ;  /* 0x00000015ff037e24 */ /* 0x000fca00088e06ff */
[----:B--2---:R2:W3:Y:S01]  /*1660*/  ATOMG.E.EXCH.STRONG.GPU PT, RZ, [R2], R5 ;  /* 0x0000000502ff73a8 */ /* 0x0044e200041ee100 */
[----:B------:R-:W-:-:S04]  /*1670*/  DEPBAR {5,4,3,2,1,0} ;  /* 0x0000003f0000791a */ /* 0x000fc80000000000 */
[----:B------:R-:W5:Y:S02]  /*1680*/  CCTL.E.C.LDCU.IV.DEEP [UR20] ;  /* 0x0000000014007540 */ /* 0x000f640009c08000 */
[----:B-----5:R2:W-:Y:S01]  /*1690*/  UTMACCTL.IV [UR20] ;  /* 0x00000000140079b9 */ /* 0x0205e20008000000 */
[----:B------:R-:W-:Y:S01]  /*16a0*/  NOP ;  /* 0x0000000000007918 */ /* 0x000fe20000000000 */
.L_x_51:
[----:B------:R-:W-:Y:S05]  /*16b0*/  @P0 BRA `(.L_x_52) ;  /* 0x00000000000c0947 */ /* 0x000fea0003800000 */
[----:B------:R0:W-:Y:S01]  /*16c0*/  UTMACMDFLUSH ;  /* 0x00000000000079b7 */ /* 0x0001e20000000000 */
[----:B------:R-:W-:Y:S05]  /*16d0*/  @P0 BRA `(.L_x_52) ;  /* 0x0000000000040947 */ /* 0x000fea0003800000 */
[----:B------:R-:W-:-:S04]  /*16e0*/  DEPBAR.LE SB0, 0x0 ;  /* 0x000080000000791a */ /* 0x000fc80000000000 */
.L_x_52:
[----:B------:R-:W-:Y:S05]  /*16f0*/  WARPSYNC.ALL ;  /* 0x0000000000007948 */ /* 0x000fea0003800000 */
[----:B------:R-:W-:Y:S01]  /*1700*/  NOP ;  /* 0x0000000000007918 */ /* 0x000fe20000000000 */
[----:B---3--:R-:W-:Y:S01]  /*1710*/  BAR.SYNC.DEFER_BLOCKING 0x0 ;  /* 0x0000000000007b1d */ /* 0x008fe20000010000 */
[----:B--2--5:R-:W-:Y:S01]  /*1720*/  SHF.R.U32.HI R2, RZ, 0x5, R0 ;  /* 0x00000005ff027819 */ /* 0x024fe20000011600 */
[----:B------:R-:W-:-:S03]  /*1730*/  USHF.L.U32 UR15, UR15, 0x8, URZ ;  /* 0x000000080f0f7899 */ /* 0x000fc600080006ff */
[----:B------:R-:W-:Y:S01]  /*1740*/  R2UR UR22, R2 ;  /* 0x00000000021672ca */ /* 0x000fe200000e0000 */
[----:B------:R-:W-:Y:S01]  /*1750*/  VOTEU.ALL UP0, P3 ;  /* 0x0000000000ff7886 */ /* 0x000fe20001800000 */
[----:B------:R-:W-:Y:S01]  /*1760*/  UMOV UR4, 0x1 ;  /* 0x0000000100047882 */ /* 0x000fe20000000000 */
[----:B------:R-:W-:Y:S01]  /*1770*/  VOTEU.ALL UP1, P3 ;  /* 0x0000000000ff7886 */ /* 0x000fe20001820000 */
[----:B------:R-:W-:Y:S02]  /*1780*/  BSSY.RECONVERGENT B5, `(.L_x_53) ;  /* 0x0000018000057945 */ /* 0x000fe40003800200 */
[----:B------:R-:W-:-:S04]  /*1790*/  @!UP0 UIADD3 UR10, UPT, UPT, -UR4, 0x100000, URZ ;  /* 0x00100000040a8890 */ /* 0x000fc8000fffe1ff */
[----:B------:R-:W-:Y:S02]  /*17a0*/  @!UP0 USHF.L.U32 UR11, UR10, 0xb, URZ ;  /* 0x0000000b0a0b8899 */ /* 0x000fe400080006ff */
[----:B------:R-:W-:Y:S02]  /*17b0*/  @!UP0 USHF.L.U32 UR10, UR10, 0x1, URZ ;  /* 0x000000010a0a8899 */ /* 0x000fe400080006ff */
[----:B------:R-:W-:-:S04]  /*17c0*/  @!UP0 UIADD3 UR4, UPT, UPT, -UR4, 0x100000, URZ ;  /* 0x0010000004048890 */ /* 0x000fc8000fffe1ff */
[----:B------:R-:W-:Y:S02]  /*17d0*/  @!UP0 USHF.L.U32 UR5, UR4, 0xb, URZ ;  /* 0x0000000b04058899 */ /* 0x000fe400080006ff */
[----:B------:R-:W-:Y:S01]  /*17e0*/  @!UP0 USHF.L.U32 UR4, UR4, 0x1, URZ ;  /* 0x0000000104048899 */ /* 0x000fe200080006ff */
[----:B------:R-:W-:Y:S01]  /*17f0*/  VOTEU.ALL UP0, P3 ;  /* 0x0000000000ff7886 */ /* 0x000fe20001800000 */
[----:B------:R-:W2:Y:S04]  /*1800*/  FENCE.VIEW.ASYNC.S ;  /* 0x00000000000073c6 */ /* 0x000ea80000000000 */
[----:B--2---:R2:W3:Y:S06]  /*1810*/  @!UP0 SYNCS.EXCH.64 URZ, [UR8+0x12000], UR10 ;  /* 0x0120000a08ff85b2 */ /* 0x0044ec0008000100 */
[----:B------:R2:W3:Y:S02]  /*1820*/  @!UP1 SYNCS.EXCH.64 URZ, [UR8+0x12020], UR4 ;  /* 0x0120200408ff95b2 */ /* 0x0004e40008000100 */
[----:B---3--:R-:W-:Y:S06]  /*1830*/  BAR.SYNC.DEFER_BLOCKING 0x0 ;  /* 0x0000000000007b1d */ /* 0x008fec0000010000 */
[----:B------:R-:W-:Y:S05]  /*1840*/  @P3 BRA `(.L_x_54) ;  /* 0x00000000002c3947 */ /* 0x000fea0003800000 */
[----:B--2---:R-:W-:Y:S02]  /*1850*/  UMOV UR4, 0x1 ;  /* 0x0000000100047882 */ /* 0x004fe40000000000 */
[----:B------:R-:W-:-:S04]  /*1860*/  UIADD3 UR10, UPT, UPT, -UR4, 0x100000, URZ ;  /* 0x00100000040a7890 */ /* 0x000fc8000fffe1ff */
[----:B------:R-:W-:Y:S02]  /*1870*/  USHF.L.U32 UR11, UR10, 0xb, URZ ;  /* 0x0000000b0a0b7899 */ /* 0x000fe400080006ff */
[----:B------:R-:W-:Y:S02]  /*1880*/  USHF.L.U32 UR10, UR10, 0x1, URZ ;  /* 0x000000010a0a7899 */ /* 0x000fe400080006ff */
[----:B------:R-:W-:-:S04]  /*1890*/  UIADD3 UR4, UPT, UPT, -UR4, 0x100000, URZ ;  /* 0x0010000004047890 */ /* 0x000fc8000fffe1ff */
[----:B------:R-:W-:Y:S02]  /*18a0*/  USHF.L.U32 UR5, UR4, 0xb, URZ ;  /* 0x0000000b04057899 */ /* 0x000fe400080006ff */
[----:B------:R-:W-:Y:S01]  /*18b0*/  USHF.L.U32 UR4, UR4, 0x1, URZ ;  /* 0x0000000104047899 */ /* 0x000fe200080006ff */
[----:B------:R-:W2:Y:S03]  /*18c0*/  FENCE.VIEW.ASYNC.S ;  /* 0x00000000000073c6 */ /* 0x000ea60000000000 */
[----:B--2---:R3:W5:Y:S08]  /*18d0*/  SYNCS.EXCH.64 URZ, [UR8+0x12008], UR10 ;  /* 0x0120080a08ff75b2 */ /* 0x0047700008000100 */
[----:B------:R3:W2:Y:S02]  /*18e0*/  SYNCS.EXCH.64 URZ, [UR8+0x12028], UR4 ;  /* 0x0120280408ff75b2 */ /* 0x0006a40008000100 */
[----:B---3--:R-:W-:Y:S01]  /*18f0*/  NOP ;  /* 0x0000000000007918 */ /* 0x008fe20000000000 */
.L_x_54:
[----:B--2---:R-:W-:Y:S05]  /*1900*/  BSYNC.RECONVERGENT B5 ;  /* 0x0000000000057941 */ /* 0x004fea0003800200 */
.L_x_53:
[----:B-----5:R-:W-:Y:S01]  /*1910*/  BAR.SYNC.DEFER_BLOCKING 0x0 ;  /* 0x0000000000007b1d */ /* 0x020fe20000010000 */
[----:B------:R-:W-:Y:S01]  /*1920*/  UIADD3 UR12, UPT, UPT, UR8, 0x12020, URZ ;  /* 0x00012020080c7890 */ /* 0x000fe2000fffe0ff */
[----:B------:R-:W-:Y:S01]  /*1930*/  ISETP.GE.AND P0, PT, R13, 0x1, PT ;  /* 0x000000010d00780c */ /* 0x000fe20003f06270 */
[----:B------:R-:W-:-:S03]  /*1940*/  USHF.L.U32 UR19, UR7, 0x7, URZ ;  /* 0x0000000707137899 */ /* 0x000fc600080006ff */
[----:B------:R-:W-:Y:S04]  /*1950*/  BSSY.RECONVERGENT B5, `(.L_x_55) ;  /* 0x000000d000057945 */ /* 0x000fe80003800200 */
[----:B------:R-:W-:Y:S05]  /*1960*/  @P3 BRA `(.L_x_56) ;  /* 0x00000000002c3947 */ /* 0x000fea0003800000 */
[----:B------:R-:W-:Y:S02]  /*1970*/  UMOV UR4, 0x1 ;  /* 0x0000000100047882 */ /* 0x000fe40000000000 */
[----:B------:R-:W-:-:S04]  /*1980*/  UIADD3 UR10, UPT, UPT, -UR4, 0x100000, URZ ;  /* 0x00100000040a7890 */ /* 0x000fc8000fffe1ff */
[----:B------:R-:W-:Y:S02]  /*1990*/  USHF.L.U32 UR11, UR10, 0xb, URZ ;  /* 0x0000000b0a0b7899 */ /* 0x000fe400080006ff */
[----:B------:R-:W-:Y:S02]  /*19a0*/  USHF.L.U32 UR10, UR10, 0x1, URZ ;  /* 0x000000010a0a7899 */ /* 0x000fe400080006ff */
[----:B------:R-:W-:-:S04]  /*19b0*/  UIADD3 UR4, UPT, UPT, -UR4, 0x100000, URZ ;  /* 0x0010000004047890 */ /* 0x000fc8000fffe1ff */
[----:B------:R-:W-:Y:S02]  /*19c0*/  USHF.L.U32 UR5, UR4, 0xb, URZ ;  /* 0x0000000b04057899 */ /* 0x000fe400080006ff */
[----:B------:R-:W-:Y:S01]  /*19d0*/  USHF.L.U32 UR4, UR4, 0x1, URZ ;  /* 0x0000000104047899 */ /* 0x000fe200080006ff */
[----:B------:R-:W2:Y:S03]  /*19e0*/  FENCE.VIEW.ASYNC.S ;  /* 0x00000000000073c6 */ /* 0x000ea60000000000 */
[----:B--2---:R2:W3:Y:S08]  /*19f0*/  SYNCS.EXCH.64 URZ, [UR8+0x12010], UR10 ;  /* 0x0120100a08ff75b2 */ /* 0x0044f00008000100 */
[----:B------:R2:W5:Y:S01]  /*1a00*/  SYNCS.EXCH.64 URZ, [UR8+0x12030], UR4 ;  /* 0x0120300408ff75b2 */ /* 0x0005620008000100 */
[----:B------:R-:W-:Y:S01]  /*1a10*/  NOP ;  /* 0x0000000000007918 */ /* 0x000fe20000000000 */
.L_x_56:
[----:B--2---:R-:W-:Y:S05]  /*1a20*/  BSYNC.RECONVERGENT B5 ;  /* 0x0000000000057941 */ /* 0x004fea0003800200 */
.L_x_55:
[----:B------:R-:W-:Y:S05]  /*1a30*/  @!P0 BRA `(.L_x_57) ;  /* 0x0000000800148947 */ /* 0x000fea0003800000 */
[----:B---3-5:R-:W-:Y:S01]  /*1a40*/  BAR.SYNC.DEFER_BLOCKING 0x0 ;  /* 0x0000000000007b1d */ /* 0x028fe20000010000 */
[----:B------:R-:W-:Y:S01]  /*1a50*/  ELECT P1, URZ, PT ;  /* 0x0000000000ff782f */ /* 0x000fe20003820000 */
[----:B------:R-:W-:Y:S01]  /*1a60*/  @!P3 IMAD.MOV.U32 R2, RZ, RZ, 0x6000 ;  /* 0x00006000ff02b424 */ /* 0x000fe200078e00ff */
[----:B------:R-:W-:Y:S02]  /*1a70*/  UIADD3 UR16, UPT, UPT, UR8, 0xc000, URZ ;  /* 0x0000c00008107890 */ /* 0x000fe4000fffe0ff */
[----:B------:R-:W-:Y:S02]  /*1a80*/  ISETP.LT.U32.AND P1, PT, R10, 0x20, P1 ;  /* 0x000000200a00780c */ /* 0x000fe40000f21070 */
[----:B------:R-:W-:Y:S01]  /*1a90*/  ELECT P0, URZ, PT ;  /* 0x0000000000ff782f */ /* 0x000fe20003800000 */
[----:B------:R-:W-:-:S03]  /*1aa0*/  UMOV UR11, UR15 ;  /* 0x0000000f000b7c82 */ /* 0x000fc60008000000 */
[----:B------:R-:W-:-:S07]  /*1ab0*/  ISETP.LT.U32.AND P0, PT, R10, 0x20, P0 ;  /* 0x000000200a00780c */ /* 0x000fce0000701070 */
[----:B------:R-:W-:Y:S01]  /*1ac0*/  VOTEU.ANY UP0, P1 ;  /* 0x0000000000ff7886 */ /* 0x000fe20000800100 */
[----:B------:R-:W-:-:S04]  /*1ad0*/  VOTEU.ANY UP2, P1 ;  /* 0x0000000000ff7886 */ /* 0x000fc80000840100 */
[----:B------:R-:W-:Y:S02]  /*1ae0*/  @UP0 UIADD3 UR17, UPT, UPT, UR8, 0x12000, URZ ;  /* 0x0001200008110890 */ /* 0x000fe4000fffe0ff */
[----:B------:R2:W-:Y:S01]  /*1af0*/  @!P3 SYNCS.ARRIVE.TRANS64 RZ, [UR8+0x12000], R2 ;  /* 0x01200002ffffb9a7 */ /* 0x0005e20008000008 */
[----:B------:R-:W-:Y:S01]  /*1b00*/  @UP0 UMOV UR18, URZ ;  /* 0x000000ff00120c82 */ /* 0x000fe20008000000 */
[----:B------:R-:W-:Y:S01]  /*1b10*/  BAR.SYNC.DEFER_BLOCKING 0x0 ;  /* 0x0000000000007b1d */ /* 0x000fe20000010000 */
[----:B------:R-:W-:-:S05]  /*1b20*/  UISETP.NE.U32.AND UP0, UPT, UR22, URZ, UPT ;  /* 0x000000ff1600728c */ /* 0x000fca000bf05070 */
[----:B------:R-:W-:Y:S01]  /*1b30*/  VOTEU.ANY UP1, P0 ;  /* 0x0000000000ff7886 */ /* 0x000fe20000020100 */
[----:B------:R-:W-:-:S04]  /*1b40*/  VOTEU.ANY UP3, P0 ;  /* 0x0000000000ff7886 */ /* 0x000fc80000060100 */
[----:B------:R-:W-:Y:S01]  /*1b50*/  @UP1 UIADD3 UR9, UPT, UPT, UR8, 0x12000, URZ ;  /* 0x0001200008091890 */ /* 0x000fe2000fffe0ff */
[----:B------:R-:W-:Y:S01]  /*1b60*/  @UP1 UMOV UR10, URZ ;  /* 0x000000ff000a1c82 */ /* 0x000fe20008000000 */
[----:B------:R2:W-:Y:S01]  /*1b70*/  @UP2 UTMALDG.2D [UR16], [UR24] ;  /* 0x00000010180025b4 */ /* 0x0005e20008008000 */
[----:B------:R3:W-:Y:S06]  /*1b80*/  MEMBAR.ALL.CTA ;  /* 0x0000000000007992 */ /* 0x0007ec0000008000 */
[----:B---3--:R-:W3:Y:S02]  /*1b90*/  FENCE.VIEW.ASYNC.S ;  /* 0x00000000000073c6 */ /* 0x008ee40000000000 */
[----:B---3--:R-:W-:Y:S06]  /*1ba0*/  BAR.SYNC.DEFER_BLOCKING 0x0 ;  /* 0x0000000000007b1d */ /* 0x008fec0000010000 */
[----:B------:R2:W-:Y:S02]  /*1bb0*/  @UP3 UTMALDG.2D [UR8], [UR26] ;  /* 0x000000081a0035b4 */ /* 0x0005e40008008000 */
[----:B------:R-:W-:Y:S06]  /*1bc0*/  BAR.SYNC.DEFER_BLOCKING 0x0 ;  /* 0x0000000000007b1d */ /* 0x000fec0000010000 */
[----:B------:R-:W3:Y:S02]  /*1bd0*/  SYNCS.PHASECHK.TRANS64.TRYWAIT P0, [UR8+0x12000], RZ ;  /* 0x012000ffff0075a7 */ /* 0x000ee40008001108 */
[----:B--23--:R-:W-:Y:S05]  /*1be0*/  @!P0 BRA `(.L_x_58) ;  /* 0x0000001400948947 */ /* 0x00cfea0003800000 */
.L_x_74:
[----:B------:R-:W-:Y:S05]  /*1bf0*/  BRA.U UP0, `(.L_x_59) ;  /* 0x00000001004c7547 */ /* 0x000fea000b800000 */
[----:B------:R-:W-:Y:S02]  /*1c00*/  USHF.R.U32.HI UR4, URZ, 0x4, UR16 ;  /* 0x00000004ff047899 */ /* 0x000fe40008011610 */
[----:B------:R-:W-:Y:S02]  /*1c10*/  USHF.R.U32.HI UR6, URZ, 0x4, UR8 ;  /* 0x00000004ff067899 */ /* 0x000fe40008011608 */
[----:B------:R-:W-:Y:S02]  /*1c20*/  USGXT.U32 UR4, UR4, 0xe ;  /* 0x0000000e0404789a */ /* 0x000fe40008000000 */
[----:B------:R-:W-:Y:S01]  /*1c30*/  USGXT.U32 UR6, UR6, 0xe ;  /* 0x0000000e0606789a */ /* 0x000fe20008000000 */
[----:B------:R-:W-:Y:S01]  /*1c40*/  UMOV UR10, 0xfffffffe ;  /* 0xfffffffe000a7882 */ /* 0x000fe20000000000 */
[----:B------:R-:W-:Y:S01]  /*1c50*/  UMOV UR11, 0x7fffbfdf ;  /* 0x7fffbfdf000b7882 */ /* 0x000fe20000000000 */
[----:B------:R-:W-:Y:S01]  /*1c60*/  UMOV UR5, URZ ;  /* 0x000000ff00057c82 */ /* 0x000fe20008000000 */
[----:B------:R-:W-:Y:S01]  /*1c70*/  UMOV UR7, URZ ;  /* 0x000000ff00077c82 */ /* 0x000fe20008000000 */
[----:B------:R-:W-:-:S02]  /*1c80*/  UIADD3.64 UR16, UPT, UPT, UR4, -UR10, URZ ;  /* 0x8000000a04107297 */ /* 0x000fc4000fffe0ff */
[----:B------:R-:W-:Y:S01]  /*1c90*/  UIADD3.64 UR10, UPT, UPT, UR6, -UR10, URZ ;  /* 0x8000000a060a7297 */ /* 0x000fe2000fffe0ff */
[----:B------:R-:W-:Y:S01]  /*1ca0*/  UMOV UR28, 0x0 ;  /* 0x00000000001c7882 */ /* 0x000fe20000000000 */
[----:B------:R-:W-:Y:S01]  /*1cb0*/  UMOV UR29, 0x8400010 ;  /* 0x08400010001d7882 */ /* 0x000fe20000000000 */
[----:B------:R-:W-:Y:S01]  /*1cc0*/  UMOV UR5, 0x80004020 ;  /* 0x8000402000057882 */ /* 0x000fe20000000000 */
[----:B------:R-:W-:Y:S01]  /*1cd0*/  UMOV UR7, 0x80004020 ;  /* 0x8000402000077882 */ /* 0x000fe20000000000 */
[----:B------:R-:W-:Y:S01]  /*1ce0*/  UMOV UR30, 0x0 ;  /* 0x00000000001e7882 */ /* 0x000fe20000000000 */
[----:B------:R-:W-:Y:S01]  /*1cf0*/  UMOV UR31, 0x8400010 ;  /* 0x08400010001f7882 */ /* 0x000fe20000000000 */
[----:B------:R2:W-:Y:S02]  /*1d00*/  UTCHMMA gdesc[UR4], gdesc[UR6], tmem[UR23], tmem[UR28], idesc[UR29], !UPT ;  /* 0x00ff1c06040075ea */ /* 0x0005e4000f800017 */
[----:B------:R2:W-:Y:S01]  /*1d10*/  UTCHMMA gdesc[UR16], gdesc[UR10], tmem[UR23], tmem[UR30], idesc[UR31], UPT ;  /* 0x00ff1e0a100075ea */ /* 0x0005e2000b800017 */
[----:B------:R-:W-:-:S02]  /*1d20*/  NOP ;  /* 0x0000000000007918 */ /* 0x000fc40000000000 */
.L_x_59:
[----:B------:R-:W-:Y:S01]  /*1d30*/  ELECT P0, URZ, PT ;  /* 0x0000000000ff782f */ /* 0x000fe20003800000 */
[----:B--2---:R-:W-:Y:S01]  /*1d40*/  UMOV UR4, UR12 ;  /* 0x0000000c00047c82 */ /* 0x004fe20008000000 */
[----:B------:R-:W-:Y:S02]  /*1d50*/  UMOV UR5, URZ ;  /* 0x000000ff00057c82 */ /* 0x000fe40008000000 */
[----:B------:R-:W-:-:S13]  /*1d60*/  ISETP.LT.U32.AND P0, PT, R10, 0x20, P0 ;  /* 0x000000200a00780c */ /* 0x000fda0000701070 */
[----:B------:R-:W-:Y:S01]  /*1d70*/  VOTEU.ANY UP0, P0 ;  /* 0x0000000000ff7886 */ /* 0x000fe20000000100 */
[----:B------:R-:W-:Y:S01]  /*1d80*/  VOTEU.ANY UP1, P0 ;  /* 0x0000000000ff7886 */ /* 0x000fe20000020100 */
[----:B------:R-:W-:-:S03]  /*1d90*/  ISETP.GE.U32.AND P0, PT, R13, 0x21, PT ;  /* 0x000000210d00780c */ /* 0x000fc60003f06070 */
[----:B------:R-:W-:Y:S02]  /*1da0*/  @UP0 UMOV UR4, UR4 ;  /* 0x0000000400040c82 */ /* 0x000fe40008000000 */
[----:B------:R2:W-:Y:S01]  /*1db0*/  @UP1 UTCBAR [UR4], URZ ;  /* 0x000000ff040013e9 */ /* 0x0005e200080000ff */
[----:B------:R-:W-:Y:S06]  /*1dc0*/  BAR.SYNC.DEFER_BLOCKING 0x0 ;  /* 0x0000000000007b1d */ /* 0x000fec0000010000 */
[----:B------:R-:W3:Y:S02]  /*1dd0*/  SYNCS.PHASECHK.TRANS64.TRYWAIT P1, [UR8+0x12020], RZ ;  /* 0x012020ffff0075a7 */ /* 0x000ee40008021108 */
[----:B--23--:R-:W-:Y:S05]  /*1de0*/  @!P1 BRA `(.L_x_60) ;  /* 0x0000001400209947 */ /* 0x00cfea0003800000 */
.L_x_75:
[----:B------:R-:W-:Y:S01]  /*1df0*/  UMOV UR4, URZ ;  /* 0x000000ff00047c82 */ /* 0x000fe20008000000 */
[----:B------:R-:W-:Y:S05]  /*1e00*/  @!P0 BRA `(.L_x_57) ;  /* 0x0000000400208947 */ /* 0x000fea0003800000 */
[----:B------:R-:W2:Y:S01]  /*1e10*/  LDCU UR29, c[0x0][0x3a0] ;  /* 0x00007400ff1d77ac */ /* 0x000ea20008000800 */
[----:B------:R-:W-:Y:S01]  /*1e20*/  UMOV UR9, 0x1 ;  /* 0x0000000100097882 */ /* 0x000fe20000000000 */
[----:B------:R-:W-:-:S05]  /*1e30*/  UMOV UR18, 0x20 ;  /* 0x0000002000127882 */ /* 0x000fca0000000000 */
.L_x_64:
[----:B------:R-:W-:Y:S01]  /*1e40*/  BAR.SYNC.DEFER_BLOCKING 0x0 ;  /* 0x0000000000007b1d */ /* 0x000fe20000010000 */
[----:B------:R-:W-:Y:S01]  /*1e50*/  ULEA UR28, UR9, UR8, 0x3 ;  /* 0x00000008091c7291 */ /* 0x000fe2000f8e18ff */
[----:B------:R-:W-:Y:S01]  /*1e60*/  @!P3 IMAD.MOV.U32 R2, RZ, RZ, 0x6000 ;  /* 0x00006000ff02b424 */ /* 0x000fe200078e00ff */
[----:B------:R-:W-:Y:S01]  /*1e70*/  ELECT P1, URZ, PT ;  /* 0x0000000000ff782f */ /* 0x000fe20003820000 */
[----:B------:R-:W-:-:S03]  /*1e80*/  ULEA UR16, UR9, UR8, 0xd ;  /* 0x0000000809107291 */ /* 0x000fc6000f8e68ff */
[----:B------:R-:W-:Y:S02]  /*1e90*/  ISETP.LT.U32.AND P1, PT, R10, 0x20, P1 ;  /* 0x000000200a00780c */ /* 0x000fe40000f21070 */
[----:B------:R-:W-:Y:S01]  /*1ea0*/  ELECT P0, URZ, PT ;  /* 0x0000000000ff782f */ /* 0x000fe20003800000 */
[----:B------:R-:W-:-:S03]  /*1eb0*/  UIADD3 UR16, UPT, UPT, UR16, 0xc000, URZ ;  /* 0x0000c00010107890 */ /* 0x000fc6000fffe0ff */
[----:B------:R-:W-:Y:S01]  /*1ec0*/  ISETP.LT.U32.AND P0, PT, R10, 0x20, P0 ;  /* 0x000000200a00780c */ /* 0x000fe20000701070 */
[----:B------:R-:W-:Y:S01]  /*1ed0*/  ULEA UR12, UR9, UR8, 0xe ;  /* 0x00000008090c7291 */ /* 0x000fe2000f8e70ff */
[----:B------:R-:W-:Y:S01]  /*1ee0*/  UMOV UR14, UR18 ;  /* 0x00000012000e7c82 */ /* 0x000fe20008000000 */
[----:B------:R-:W-:-:S04]  /*1ef0*/  USHF.L.U32 UR5, UR4, 0x1f, URZ ;  /* 0x0000001f04057899 */ /* 0x000fc800080006ff */
[----:B------:R-:W-:Y:S01]  /*1f00*/  VOTEU.ANY UP0, P1 ;  /* 0x0000000000ff7886 */ /* 0x000fe20000800100 */
[----:B------:R3:W-:Y:S04]  /*1f10*/  @!P3 SYNCS.ARRIVE.TRANS64 RZ, [UR28+0x12000], R2 ;  /* 0x01200002ffffb9a7 */ /* 0x0007e8000800001c */
[----:B------:R-:W-:Y:S01]  /*1f20*/  @UP0 UIADD3 UR17, UPT, UPT, UR28, 0x12000, URZ ;  /* 0x000120001c110890 */ /* 0x000fe2000fffe0ff */
[----:B------:R-:W-:Y:S01]  /*1f30*/  VOTEU.ANY UP0, P1 ;  /* 0x0000000000ff7886 */ /* 0x000fe20000800100 */
[----:B------:R-:W-:Y:S01]  /*1f40*/  BAR.SYNC.DEFER_BLOCKING 0x0 ;  /* 0x0000000000007b1d */ /* 0x000fe20000010000 */
[----:B---3--:R-:W-:-:S05]  /*1f50*/  IMAD.U32 R2, RZ, RZ, UR5 ;  /* 0x00000005ff027e24 */ /* 0x008fca000f8e00ff */
[----:B------:R-:W-:-:S05]  /*1f60*/  VOTEU.ANY UP1, P0 ;  /* 0x0000000000ff7886 */ /* 0x000fca0000020100 */
[----:B------:R-:W-:Y:S01]  /*1f70*/  @UP1 UIADD3 UR13, UPT, UPT, UR28, 0x12000, URZ ;  /* 0x000120001c0d1890 */ /* 0x000fe2000fffe0ff */
[----:B------:R-:W-:Y:S01]  /*1f80*/  VOTEU.ANY UP1, P0 ;  /* 0x0000000000ff7886 */ /* 0x000fe20000020100 */
[----:B------:R3:W-:Y:S01]  /*1f90*/  @UP0 UTMALDG.2D [UR16], [UR24] ;  /* 0x00000010180005b4 */ /* 0x0007e20008008000 */
[----:B------:R-:W-:Y:S01]  /*1fa0*/  UISETP.NE.U32.AND UP0, UPT, UR22, URZ, UPT ;  /* 0x000000ff1600728c */ /* 0x000fe2000bf05070 */
[----:B------:R5:W-:Y:S06]  /*1fb0*/  MEMBAR.ALL.CTA ;  /* 0x0000000000007992 */ /* 0x000bec0000008000 */
[----:B-----5:R-:W5:Y:S02]  /*1fc0*/  FENCE.VIEW.ASYNC.S ;  /* 0x00000000000073c6 */ /* 0x020f640000000000 */
[----:B-----5:R-:W-:Y:S06]  /*1fd0*/  BAR.SYNC.DEFER_BLOCKING 0x0 ;  /* 0x0000000000007b1d */ /* 0x020fec0000010000 */
[----:B------:R3:W-:Y:S02]  /*1fe0*/  @UP1 UTMALDG.2D [UR12], [UR26] ;  /* 0x0000000c1a0015b4 */ /* 0x0007e40008008000 */
[----:B------:R-:W-:Y:S06]  /*1ff0*/  BAR.SYNC.DEFER_BLOCKING 0x0 ;  /* 0x0000000000007b1d */ /* 0x000fec0000010000 */
[----:B------:R-:W5:Y:S02]  /*2000*/  SYNCS.PHASECHK.TRANS64.TRYWAIT P0, [UR28+0x12000], R2 ;  /* 0x01200002ff0075a7 */ /* 0x000f64000800111c */
[----:B---3-5:R-:W-:Y:S05]  /*2010*/  @!P0 BRA `(.L_x_61) ;  /* 0x0000001000a08947 */ /* 0x028fea0003800000 */
.L_x_76:
[----:B------:R-:W-:Y:S05]  /*2020*/  BRA.U UP0, `(.L_x_62) ;  /* 0x00000001004c7547 */ /* 0x000fea000b800000 */
[----:B------:R-:W-:Y:S02]  /*2030*/  USHF.R.U32.HI UR10, URZ, 0x4, UR16 ;  /* 0x00000004ff0a7899 */ /* 0x000fe40008011610 */
[----:B------:R-:W-:Y:S02]  /*2040*/  USHF.R.U32.HI UR12, URZ, 0x4, UR12 ;  /* 0x00000004ff0c7899 */ /* 0x000fe4000801160c */
[----:B------:R-:W-:Y:S02]  /*2050*/  USGXT.U32 UR10, UR10, 0xe ;  /* 0x0000000e0a0a789a */ /* 0x000fe40008000000 */
[----:B------:R-:W-:Y:S02]  /*2060*/  USGXT.U32 UR12, UR12, 0xe ;  /* 0x0000000e0c0c789a */ /* 0x000fe40008000000 */
[----:B------:R-:W-:Y:S02]  /*2070*/  UIADD3 UR16, UP0, UPT, UR10, 0x2, URZ ;  /* 0x000000020a107890 */ /* 0x000fe4000ff1e0ff */
[----:B------:R-:W-:Y:S01]  /*2080*/  UIADD3 UR30, UP1, UPT, UR12, 0x2, URZ ;  /* 0x000000020c1e7890 */ /* 0x000fe2000ff3e0ff */
[----:B------:R-:W-:Y:S01]  /*2090*/  UMOV UR5, URZ ;  /* 0x000000ff00057c82 */ /* 0x000fe20008000000 */
[----:B------:R-:W-:Y:S01]  /*20a0*/  UMOV UR6, URZ ;  /* 0x000000ff00067c82 */ /* 0x000fe20008000000 */
[----:B------:R-:W-:-:S02]  /*20b0*/  UIADD3.X UR17, UPT, UPT, UR5, -0x7fffbfe0, URZ, UP0, !UPT ;  /* 0x8000402005117890 */ /* 0x000fc400087fe4ff */
[----:B------:R-:W-:Y:S01]  /*20c0*/  UIADD3.X UR31, UPT, UPT, UR6, -0x7fffbfe0, URZ, UP1, !UPT ;  /* 0x80004020061f7890 */ /* 0x000fe20008ffe4ff */
[----:B------:R-:W-:Y:S01]  /*20d0*/  UMOV UR32, 0x0 ;  /* 0x0000000000207882 */ /* 0x000fe20000000000 */
[----:B------:R-:W-:Y:S01]  /*20e0*/  UMOV UR33, 0x8400010 ;  /* 0x0840001000217882 */ /* 0x000fe20000000000 */
[----:B------:R-:W-:Y:S01]  /*20f0*/  UMOV UR11, 0x80004020 ;  /* 0x80004020000b7882 */ /* 0x000fe20000000000 */
[----:B------:R-:W-:Y:S01]  /*2100*/  UMOV UR13, 0x80004020 ;  /* 0x80004020000d7882 */ /* 0x000fe20000000000 */
[----:B------:R-:W-:Y:S01]  /*2110*/  UMOV UR6, 0x0 ;  /* 0x0000000000067882 */ /* 0x000fe20000000000 */
[----:B------:R-:W-:Y:S01]  /*2120*/  UMOV UR7, 0x8400010 ;  /* 0x0840001000077882 */ /* 0x000fe20000000000 */
[----:B------:R3:W-:Y:S02]  /*2130*/  UTCHMMA gdesc[UR10], gdesc[UR12], tmem[UR23], tmem[UR32], idesc[UR33], UPT ;  /* 0x00ff200c0a0075ea */ /* 0x0007e4000b800017 */
[----:B------:R3:W-:Y:S01]  /*2140*/  UTCHMMA gdesc[UR16], gdesc[UR30], tmem[UR23], tmem[UR6], idesc[UR7], UPT ;  /* 0x00ff061e100075ea */ /* 0x0007e2000b800017 */
[----:B------:R-:W-:-:S02]  /*2150*/  NOP ;  /* 0x0000000000007918 */ /* 0x000fc40000000000 */
.L_x_62:
[----:B------:R-:W-:Y:S01]  /*2160*/  ELECT P0, URZ, PT ;  /* 0x0000000000ff782f */ /* 0x000fe20003800000 */
[----:B---3--:R-:W-:-:S03]  /*2170*/  UIADD3 UR6, UPT, UPT, UR28, 0x12020, URZ ;  /* 0x000120201c067890 */ /* 0x008fc6000fffe0ff */
[----:B------:R-:W-:Y:S01]  /*2180*/  ISETP.LT.U32.AND P0, PT, R10, 0x20, P0 ;  /* 0x000000200a00780c */ /* 0x000fe20000701070 */
[----:B------:R-:W-:-:S12]  /*2190*/  UMOV UR7, URZ ;  /* 0x000000ff00077c82 */ /* 0x000fd80008000000 */
[----:B------:R-:W-:Y:S01]  /*21a0*/  VOTEU.ANY UP0, P0 ;  /* 0x0000000000ff7886 */ /* 0x000fe20000000100 */
[----:B------:R-:W-:-:S04]  /*21b0*/  VOTEU.ANY UP1, P0 ;  /* 0x0000000000ff7886 */ /* 0x000fc80000020100 */
[----:B------:R-:W-:Y:S02]  /*21c0*/  @UP0 UMOV UR6, UR6 ;  /* 0x0000000600060c82 */ /* 0x000fe40008000000 */
[----:B------:R3:W-:Y:S01]  /*21d0*/  @UP1 UTCBAR [UR6], URZ ;  /* 0x000000ff060013e9 */ /* 0x0007e200080000ff */
[----:B------:R-:W-:Y:S06]  /*21e0*/  BAR.SYNC.DEFER_BLOCKING 0x0 ;  /* 0x0000000000007b1d */ /* 0x000fec0000010000 */
[----:B------:R-:W5:Y:S02]  /*21f0*/  SYNCS.PHASECHK.TRANS64.TRYWAIT P0, [UR28+0x12020], R2 ;  /* 0x01202002ff0075a7 */ /* 0x000f64000800111c */
[----:B---3-5:R-:W-:Y:S05]  /*2200*/  @!P0 BRA `(.L_x_63) ;  /* 0x0000001000308947 */ /* 0x028fea0003800000 */
.L_x_77:
[----:B------:R-:W-:Y:S02]  /*2210*/  UIADD3 UR9, UPT, UPT, UR9, 0x1, URZ ;  /* 0x0000000109097890 */ /* 0x000fe4000fffe0ff */
[----:B------:R-:W-:Y:S02]  /*2220*/  UIADD3 UR18, UPT, UPT, UR18, 0x20, URZ ;  /* 0x0000002012127890 */ /* 0x000fe4000fffe0ff */
[----:B------:R-:W-:-:S04]  /*2230*/  UISETP.NE.U32.AND UP0, UPT, UR9, 0x3, UPT ;  /* 0x000000030900788c */ /* 0x000fc8000bf05070 */
[----:B------:R-:W-:Y:S02]  /*2240*/  USEL UR5, URZ, 0x1, UP0 ;  /* 0x00000001ff057887 */ /* 0x000fe40008000000 */
[----:B------:R-:W-:Y:S02]  /*2250*/  USEL UR9, UR9, URZ, UP0 ;  /* 0x000000ff09097287 */ /* 0x000fe40008000000 */
[----:B--2---:R-:W-:Y:S02]  /*2260*/  UISETP.GE.AND UP0, UPT, UR18, UR29, UPT ;  /* 0x0000001d1200728c */ /* 0x004fe4000bf06270 */
[----:B------:R-:W-:-:S07]  /*2270*/  ULOP3.LUT UR4, UR4, UR5, URZ, 0x3c, !UPT ;  /* 0x0000000504047292 */ /* 0x000fce000f8e3cff */
[----:B------:R-:W-:Y:S05]  /*2280*/  BRA.U !UP0, `(.L_x_64) ;  /* 0xfffffff908ec7547 */ /* 0x000fea000b83ffff */
.L_x_57:
[----:B---3-5:R-:W-:Y:S06]  /*2290*/  BAR.SYNC.DEFER_BLOCKING 0x0 ;  /* 0x0000000000007b1d */ /* 0x028fec0000010000 */
[----:B------:R-:W-:Y:S04]  /*22a0*/  BSSY.RECONVERGENT B5, `(.L_x_65) ;  /* 0x0000004000057945 */ /* 0x000fe80003800200 */
[----:B------:R-:W-:Y:S05]  /*22b0*/  @P3 BRA `(.L_x_66) ;  /* 0x0000000000083947 */ /* 0x000fea0003800000 */
[----:B------:R-:W2:Y:S02]  /*22c0*/  SYNCS.CCTL.IV [UR8+0x12000] ;  /* 0x01200000ff0079b1 */ /* 0x000ea40008000008 */
[----:B--2---:R-:W2:Y:S02]  /*22d0*/  SYNCS.CCTL.IV [UR8+0x12020] ;  /* 0x01202000ff0079b1 */ /* 0x004ea40008000008 */
.L_x_66:
[----:B------:R-:W-:Y:S05]  /*22e0*/  BSYNC.RECONVERGENT B5 ;  /* 0x0000000000057941 */ /* 0x000fea0003800200 */
.L_x_65:
[----:B--2---:R-:W-:Y:S06]  /*22f0*/  BAR.SYNC.DEFER_BLOCKING 0x0 ;  /* 0x0000000000007b1d */ /* 0x004fec0000010000 */
[----:B------:R-:W-:Y:S04]  /*2300*/  BSSY.RECONVERGENT B5, `(.L_x_67) ;  /* 0x0000004000057945 */ /* 0x000fe80003800200 */
[----:B------:R-:W-:Y:S05]  /*2310*/  @P3 BRA `(.L_x_68) ;  /* 0x0000000000083947 */ /* 0x000fea0003800000 */
[----:B------:R-:W2:Y:S02]  /*2320*/  SYNCS.CCTL.IV [UR8+0x12008] ;  /* 0x01200800ff0079b1 */ /* 0x000ea40008000008 */
[----:B--2---:R-:W2:Y:S02]  /*2330*/  SYNCS.CCTL.IV [UR8+0x12028] ;  /* 0x01202800ff0079b1 */ /* 0x004ea40008000008 */
.L_x_68:
[----:B------:R-:W-:Y:S05]  /*2340*/  BSYNC.RECONVERGENT B5 ;  /* 0x0000000000057941 */ /* 0x000fea0003800200 */
.L_x_67:
[----:B--2---:R-:W-:Y:S06]  /*2350*/  BAR.SYNC.DEFER_BLOCKING 0x0 ;  /* 0x0000000000007b1d */ /* 0x004fec0000010000 */
[----:B------:R-:W-:Y:S04]  /*2360*/  BSSY.RECONVERGENT B5, `(.L_x_69) ;  /* 0x0000004000057945 */ /* 0x000fe80003800200 */
[----:B------:R-:W-:Y:S05]  /*2370*/  @P3 BRA `(.L_x_70) ;  /* 0x0000000000083947 */ /* 0x000fea0003800000 */
[----:B------:R-:W2:Y:S02]  /*2380*/  SYNCS.CCTL.IV [UR8+0x12010] ;  /* 0x01201000ff0079b1 */ /* 0x000ea40008000008 */
[----:B--2---:R-:W2:Y:S02]  /*2390*/  SYNCS.CCTL.IV [UR8+0x12030] ;  /* 0x01203000ff0079b1 */ /* 0x004ea40008000008 */
.L_x_70:
[----:B------:R-:W-:Y:S05]  /*23a0*/  BSYNC.RECONVERGENT B5 ;  /* 0x0000000000057941 */ /* 0x000fea0003800200 */
.L_x_69:
[----:B------:R-:W-:Y:S01]  /*23b0*/  ULOP3.LUT UR22, UR22, 0x3, URZ, 0xc0, !UPT ;  /* 0x0000000316167892 */ /* 0x000fe2000f8ec0ff */
[C---:B------:R-:W-:Y:S01]  /*23c0*/  IMAD.SHL.U32 R2, R0.reuse, 0x80, RZ ;  /* 0x0000008000027824 */ /* 0x040fe200078e00ff */
[----:B------:R-:W-:Y:S01]  /*23d0*/  UMOV UR6, UR19 ;  /* 0x0000001300067c82 */ /* 0x000fe20008000000 */
[----:B------:R-:W-:Y:S01]  /*23e0*/  IMAD.SHL.U32 R3, R0, 0x10, RZ ;  /* 0x0000001000037824 */ /* 0x000fe200078e00ff */
[----:B------:R-:W-:Y:S02]  /*23f0*/  ULEA UR4, UR22, UR23, 0x15 ;  /* 0x0000001716047291 */ /* 0x000fe4000f8ea8ff */
[----:B------:R-:W-:Y:S01]  /*2400*/  LOP3.LUT R0, R2, 0x3f80, RZ, 0xc0, !PT ;  /* 0x00003f8002007812 */ /* 0x000fe200078ec0ff */
[----:B------:R-:W-:Y:S01]  /*2410*/  ULEA UR5, UR22, UR15, 0x6 ;  /* 0x0000000f16057291 */ /* 0x000fe2000f8e30ff */
[----:B------:R-:W-:Y:S02]  /*2420*/  ELECT P0, URZ, PT ;  /* 0x0000000000ff782f */ /* 0x000fe40003800000 */
[----:B------:R-:W-:-:S03]  /*2430*/  LOP3.LUT R0, R0, 0x70, R3, 0xf8, !PT ;  /* 0x0000007000007812 */ /* 0x000fc600078ef803 */
[----:B------:R-:W3:Y:S01]  /*2440*/  LDTM.x64 R96, tmem[UR4] ;  /* 0x00000004006079ee */ /* 0x000ee20008340000 */
[C---:B------:R-:W-:Y:S02]  /*2450*/  LOP3.LUT R2, R0.reuse, 0x10, RZ, 0x3c, !PT ;  /* 0x0000001000027812 */ /* 0x040fe400078e3cff */
[----:B------:R-:W-:Y:S02]  /*2460*/  LOP3.LUT R3, R0, 0x20, RZ, 0x3c, !PT ;  /* 0x0000002000037812 */ /* 0x000fe400078e3cff */
[----:B---3--:R-:W-:Y:S02]  /*2470*/  F2FP.F16.F32.PACK_AB R160, R97, R96 ;  /* 0x0000006061a0723e */ /* 0x008fe400000000ff */
[----:B------:R-:W-:Y:S02]  /*2480*/  F2FP.F16.F32.PACK_AB R161, R99, R98 ;  /* 0x0000006263a1723e */ /* 0x000fe400000000ff */
[----:B------:R-:W-:Y:S02]  /*2490*/  F2FP.F16.F32.PACK_AB R162, R101, R100 ;  /* 0x0000006465a2723e */ /* 0x000fe400000000ff */
[----:B------:R-:W-:-:S02]  /*24a0*/  F2FP.F16.F32.PACK_AB R163, R103, R102 ;  /* 0x0000006667a3723e */ /* 0x000fc400000000ff */
[----:B------:R-:W-:Y:S02]  /*24b0*/  F2FP.F16.F32.PACK_AB R164, R105, R104 ;  /* 0x0000006869a4723e */ /* 0x000fe400000000ff */
[----:B------:R-:W-:Y:S02]  /*24c0*/  F2FP.F16.F32.PACK_AB R165, R107, R106 ;  /* 0x0000006a6ba5723e */ /* 0x000fe400000000ff */
[----:B------:R-:W-:Y:S02]  /*24d0*/  F2FP.F16.F32.PACK_AB R166, R109, R108 ;  /* 0x0000006c6da6723e */ /* 0x000fe400000000ff */
[----:B------:R-:W-:Y:S02]  /*24e0*/  F2FP.F16.F32.PACK_AB R167, R111, R110 ;  /* 0x0000006e6fa7723e */ /* 0x000fe400000000ff */
[----:B------:R-:W3:Y:S01]  /*24f0*/  LDTM.x64 R48, tmem[UR4+0x40] ;  /* 0x00004004003079ee */ /* 0x000ee20008340000 */
[----:B------:R-:W-:Y:S02]  /*2500*/  F2FP.F16.F32.PACK_AB R112, R113, R112 ;  /* 0x000000707170723e */ /* 0x000fe400000000ff */
[----:B------:R-:W-:-:S02]  /*2510*/  F2FP.F16.F32.PACK_AB R120, R121, R120 ;  /* 0x000000787978723e */ /* 0x000fc400000000ff */
[----:B------:R-:W-:Y:S02]  /*2520*/  F2FP.F16.F32.PACK_AB R128, R129, R128 ;  /* 0x000000808180723e */ /* 0x000fe400000000ff */
[----:B------:R-:W-:Y:S02]  /*2530*/  F2FP.F16.F32.PACK_AB R113, R115, R114 ;  /* 0x000000727371723e */ /* 0x000fe400000000ff */
[----:B------:R-:W-:Y:S02]  /*2540*/  F2FP.F16.F32.PACK_AB R121, R123, R122 ;  /* 0x0000007a7b79723e */ /* 0x000fe400000000ff */
[----:B------:R-:W-:Y:S02]  /*2550*/  F2FP.F16.F32.PACK_AB R129, R131, R130 ;  /* 0x000000828381723e */ /* 0x000fe400000000ff */
[----:B------:R-:W-:Y:S02]  /*2560*/  F2FP.F16.F32.PACK_AB R114, R117, R116 ;  /* 0x000000747572723e */ /* 0x000fe400000000ff */
[----:B------:R-:W-:-:S02]  /*2570*/  F2FP.F16.F32.PACK_AB R115, R119, R118 ;  /* 0x000000767773723e */ /* 0x000fc400000000ff */
[----:B------:R-:W-:Y:S02]  /*2580*/  F2FP.F16.F32.PACK_AB R122, R125, R124 ;  /* 0x0000007c7d7a723e */ /* 0x000fe400000000ff */
[----:B------:R-:W-:Y:S02]  /*2590*/  F2FP.F16.F32.PACK_AB R123, R127, R126 ;  /* 0x0000007e7f7b723e */ /* 0x000fe400000000ff */
[----:B------:R-:W-:Y:S02]  /*25a0*/  F2FP.F16.F32.PACK_AB R130, R133, R132 ;  /* 0x000000848582723e */ /* 0x000fe400000000ff */
[----:B------:R-:W-:Y:S02]  /*25b0*/  F2FP.F16.F32.PACK_AB R136, R137, R136 ;  /* 0x000000888988723e */ /* 0x000fe400000000ff */
[----:B---3--:R-:W-:Y:S02]  /*25c0*/  F2FP.F16.F32.PACK_AB R116, R49, R48 ;  /* 0x000000303174723e */ /* 0x008fe400000000ff */
        /* <DEDUP_REMOVED lines=9> */
[----:B----4-:R-:W3:Y:S01]  /*2660*/  LDTM.x64 R4, tmem[UR4+0x80] ;  /* 0x00008004000479ee */ /* 0x010ee20008340000 */
        /* <DEDUP_REMOVED lines=63> */
[----:B------:R-:W-:Y:S01]  /*2a60*/  NOP ;  /* 0x0000000000007918 */ /* 0x000fe20000000000 */
[----:B--2---:R-:W-:Y:S01]  /*2a70*/  STS.128 [R0+UR8], R160 ;  /* 0x000000a000007988 */ /* 0x004fe20008000c08 */
[----:B------:R-:W-:Y:S01]  /*2a80*/  F2FP.F16.F32.PACK_AB R152, R153, R152 ;  /* 0x000000989998723e */ /* 0x000fe200000000ff */
[----:B------:R-:W-:Y:S01]  /*2a90*/  ULEA UR4, UR22, UR8, 0xe ;  /* 0x0000000816047291 */ /* 0x000fe2000f8e70ff */
[----:B------:R-:W-:Y:S01]  /*2aa0*/  F2FP.F16.F32.PACK_AB R153, R155, R154 ;  /* 0x0000009a9b99723e */ /* 0x000fe200000000ff */
[----:B------:R-:W-:Y:S01]  /*2ab0*/  STS.128 [R0+UR8+0x4000], R116 ;  /* 0x0040007400007988 */ /* 0x000fe20008000c08 */
[----:B------:R-:W-:-:S02]  /*2ac0*/  F2FP.F16.F32.PACK_AB R154, R157, R156 ;  /* 0x0000009c9d9a723e */ /* 0x000fc400000000ff */
[----:B------:R-:W-:Y:S01]  /*2ad0*/  F2FP.F16.F32.PACK_AB R155, R159, R158 ;  /* 0x0000009e9f9b723e */ /* 0x000fe200000000ff */
[----:B------:R-:W-:Y:S01]  /*2ae0*/  STS.128 [R0+UR8+0x8000], R68 ;  /* 0x0080004400007988 */ /* 0x000fe20008000c08 */
[----:B---3--:R-:W-:Y:S02]  /*2af0*/  F2FP.F16.F32.PACK_AB R4, R5, R4 ;  /* 0x000000040504723e */ /* 0x008fe400000000ff */
[----:B------:R-:W-:Y:S02]  /*2b00*/  F2FP.F16.F32.PACK_AB R5, R7, R6 ;  /* 0x000000060705723e */ /* 0x000fe400000000ff */
[----:B------:R-:W-:Y:S02]  /*2b10*/  F2FP.F16.F32.PACK_AB R12, R13, R12 ;  /* 0x0000000c0d0c723e */ /* 0x000fe400000000ff */
[----:B------:R-:W-:Y:S02]  /*2b20*/  F2FP.F16.F32.PACK_AB R6, R9, R8 ;  /* 0x000000080906723e */ /* 0x000fe400000000ff */
[----:B------:R-:W-:-:S02]  /*2b30*/  F2FP.F16.F32.PACK_AB R7, R11, R10 ;  /* 0x0000000a0b07723e */ /* 0x000fc400000000ff */
[----:B------:R-:W-:Y:S02]  /*2b40*/  F2FP.F16.F32.PACK_AB R13, R15, R14 ;  /* 0x0000000e0f0d723e */ /* 0x000fe400000000ff */
[----:B------:R-:W-:Y:S01]  /*2b50*/  F2FP.F16.F32.PACK_AB R20, R21, R20 ;  /* 0x000000141514723e */ /* 0x000fe200000000ff */
[----:B------:R2:W-:Y:S01]  /*2b60*/  STS.128 [R0+UR8+0xc000], R4 ;  /* 0x00c0000400007988 */ /* 0x0005e20008000c08 */
[----:B------:R-:W-:Y:S02]  /*2b70*/  F2FP.F16.F32.PACK_AB R14, R17, R16 ;  /* 0x00000010110e723e */ /* 0x000fe400000000ff */
[----:B------:R-:W-:Y:S01]  /*2b80*/  F2FP.F16.F32.PACK_AB R15, R19, R18 ;  /* 0x00000012130f723e */ /* 0x000fe200000000ff */
[----:B------:R-:W-:Y:S01]  /*2b90*/  STS.128 [R2+UR8], R164 ;  /* 0x000000a402007988 */ /* 0x000fe20008000c08 */
[----:B------:R-:W-:Y:S02]  /*2ba0*/  F2FP.F16.F32.PACK_AB R21, R23, R22 ;  /* 0x000000161715723e */ /* 0x000fe400000000ff */
[----:B------:R-:W-:Y:S01]  /*2bb0*/  F2FP.F16.F32.PACK_AB R22, R25, R24 ;  /* 0x000000181916723e */ /* 0x000fe200000000ff */
[----:B------:R-:W-:Y:S01]  /*2bc0*/  STS.128 [R2+UR8+0x4000], R124 ;  /* 0x0040007c02007988 */ /* 0x000fe20008000c08 */
[----:B------:R-:W-:-:S02]  /*2bd0*/  F2FP.F16.F32.PACK_AB R23, R27, R26 ;  /* 0x0000001a1b17723e */ /* 0x000fc400000000ff */
[----:B------:R-:W-:Y:S01]  /*2be0*/  F2FP.F16.F32.PACK_AB R28, R29, R28 ;  /* 0x0000001c1d1c723e */ /* 0x000fe200000000ff */
[----:B------:R-:W-:Y:S01]  /*2bf0*/  STS.128 [R2+UR8+0x8000], R76 ;  /* 0x0080004c02007988 */ /* 0x000fe20008000c08 */
[----:B------:R-:W-:Y:S02]  /*2c00*/  F2FP.F16.F32.PACK_AB R29, R31, R30 ;  /* 0x0000001e1f1d723e */ /* 0x000fe400000000ff */
[----:B------:R-:W-:Y:S01]  /*2c10*/  F2FP.F16.F32.PACK_AB R36, R37, R36 ;  /* 0x000000242524723e */ /* 0x000fe200000000ff */
[----:B------:R3:W-:Y:S01]  /*2c20*/  STS.128 [R2+UR8+0xc000], R12 ;  /* 0x00c0000c02007988 */ /* 0x0007e20008000c08 */
[----:B------:R-:W-:Y:S02]  /*2c30*/  F2FP.F16.F32.PACK_AB R30, R33, R32 ;  /* 0x00000020211e723e */ /* 0x000fe400000000ff */
[----:B------:R-:W-:Y:S01]  /*2c40*/  F2FP.F16.F32.PACK_AB R31, R35, R34 ;  /* 0x00000022231f723e */ /* 0x000fe200000000ff */
[----:B------:R-:W-:Y:S01]  /*2c50*/  STS.128 [R3+UR8], R112 ;  /* 0x0000007003007988 */ /* 0x000fe20008000c08 */
[----:B------:R-:W-:-:S02]  /*2c60*/  F2FP.F16.F32.PACK_AB R37, R39, R38 ;  /* 0x000000262725723e */ /* 0x000fc400000000ff */
[----:B------:R-:W-:Y:S01]  /*2c70*/  F2FP.F16.F32.PACK_AB R44, R45, R44 ;  /* 0x0000002c2d2c723e */ /* 0x000fe200000000ff */
[----:B------:R-:W-:Y:S01]  /*2c80*/  STS.128 [R3+UR8+0x4000], R132 ;  /* 0x0040008403007988 */ /* 0x000fe20008000c08 */
[----:B------:R-:W-:Y:S02]  /*2c90*/  LOP3.LUT R8, R0, 0x30, RZ, 0x3c, !PT ;  /* 0x0000003000087812 */ /* 0x000fe400078e3cff */
[----:B------:R-:W-:Y:S01]  /*2ca0*/  F2FP.F16.F32.PACK_AB R38, R41, R40 ;  /* 0x000000282926723e */ /* 0x000fe200000000ff */
[----:B------:R-:W-:Y:S01]  /*2cb0*/  STS.128 [R3+UR8+0x8000], R84 ;  /* 0x0080005403007988 */ /* 0x000fe20008000c08 */
[----:B------:R-:W-:Y:S02]  /*2cc0*/  F2FP.F16.F32.PACK_AB R39, R43, R42 ;  /* 0x0000002a2b27723e */ /* 0x000fe400000000ff */
[----:B------:R-:W-:Y:S01]  /*2cd0*/  F2FP.F16.F32.PACK_AB R45, R47, R46 ;  /* 0x0000002e2f2d723e */ /* 0x000fe200000000ff */
[----:B------:R4:W-:Y:S01]  /*2ce0*/  STS.128 [R3+UR8+0xc000], R20 ;  /* 0x00c0001403007988 */ /* 0x0009e20008000c08 */
[----:B------:R-:W-:-:S02]  /*2cf0*/  F2FP.F16.F32.PACK_AB R52, R53, R52 ;  /* 0x000000343534723e */ /* 0x000fc400000000ff */
[C---:B--2---:R-:W-:Y:S01]  /*2d00*/  LOP3.LUT R4, R0.reuse, 0x40, RZ, 0x3c, !PT ;  /* 0x0000004000047812 */ /* 0x044fe200078e3cff */
[----:B------:R2:W-:Y:S01]  /*2d10*/  STS.128 [R8+UR8], R120 ;  /* 0x0000007808007988 */ /* 0x0005e20008000c08 */
[----:B------:R-:W-:Y:S02]  /*2d20*/  F2FP.F16.F32.PACK_AB R46, R49, R48 ;  /* 0x00000030312e723e */ /* 0x000fe400000000ff */
[----:B------:R-:W-:Y:S01]  /*2d30*/  F2FP.F16.F32.PACK_AB R47, R51, R50 ;  /* 0x00000032332f723e */ /* 0x000fe200000000ff */
[----:B------:R2:W-:Y:S01]  /*2d40*/  STS.128 [R8+UR8+0x4000], R72 ;  /* 0x0040004808007988 */ /* 0x0005e20008000c08 */
[----:B------:R-:W-:Y:S02]  /*2d50*/  F2FP.F16.F32.PACK_AB R53, R55, R54 ;  /* 0x000000363735723e */ /* 0x000fe400000000ff */
[----:B------:R-:W-:Y:S01]  /*2d60*/  F2FP.F16.F32.PACK_AB R60, R61, R60 ;  /* 0x0000003c3d3c723e */ /* 0x000fe200000000ff */
[----:B------:R2:W-:Y:S01]  /*2d70*/  STS.128 [R8+UR8+0x8000], R92 ;  /* 0x0080005c08007988 */ /* 0x0005e20008000c08 */
[----:B---3--:R-:W-:-:S02]  /*2d80*/  LOP3.LUT R2, R0, 0x50, RZ, 0x3c, !PT ;  /* 0x0000005000027812 */ /* 0x008fc400078e3cff */
[----:B------:R-:W-:Y:S01]  /*2d90*/  F2FP.F16.F32.PACK_AB R54, R57, R56 ;  /* 0x000000383936723e */ /* 0x000fe200000000ff */
[----:B------:R2:W-:Y:S01]  /*2da0*/  STS.128 [R8+UR8+0xc000], R28 ;  /* 0x00c0001c08007988 */ /* 0x0005e20008000c08 */
[----:B------:R-:W-:Y:S02]  /*2db0*/  F2FP.F16.F32.PACK_AB R55, R59, R58 ;  /* 0x0000003a3b37723e */ /* 0x000fe400000000ff */
[----:B------:R-:W-:Y:S01]  /*2dc0*/  F2FP.F16.F32.PACK_AB R61, R63, R62 ;  /* 0x0000003e3f3d723e */ /* 0x000fe200000000ff */
[----:B------:R2:W-:Y:S01]  /*2dd0*/  STS.128 [R4+UR8], R128 ;  /* 0x0000008004007988 */ /* 0x0005e20008000c08 */
[----:B----4-:R-:W-:Y:S02]  /*2de0*/  LOP3.LUT R3, R0, 0x60, RZ, 0x3c, !PT ;  /* 0x0000006000037812 */ /* 0x010fe400078e3cff */
[----:B------:R-:W-:Y:S01]  /*2df0*/  F2FP.F16.F32.PACK_AB R62, R65, R64 ;  /* 0x00000040413e723e */ /* 0x000fe200000000ff */
[----:B------:R2:W-:Y:S01]  /*2e00*/  STS.128 [R4+UR8+0x4000], R80 ;  /* 0x0040005004007988 */ /* 0x0005e20008000c08 */
[----:B------:R-:W-:-:S02]  /*2e10*/  F2FP.F16.F32.PACK_AB R63, R67, R66 ;  /* 0x00000042433f723e */ /* 0x000fc400000000ff */
[----:B------:R-:W-:Y:S01]  /*2e20*/  LOP3.LUT R0, R0, 0x70, RZ, 0x3c, !PT ;  /* 0x0000007000007812 */ /* 0x000fe200078e3cff */
[----:B------:R2:W-:Y:S04]  /*2e30*/  STS.128 [R4+UR8+0x8000], R100 ;  /* 0x0080006404007988 */ /* 0x0005e80008000c08 */
[----:B------:R2:W-:Y:S04]  /*2e40*/  STS.128 [R4+UR8+0xc000], R36 ;  /* 0x00c0002404007988 */ /* 0x0005e80008000c08 */
[----:B------:R2:W-:Y:S04]  /*2e50*/  STS.128 [R2+UR8], R136 ;  /* 0x0000008802007988 */ /* 0x0005e80008000c08 */
[----:B------:R2:W-:Y:S04]  /*2e60*/  STS.128 [R2+UR8+0x4000], R88 ;  /* 0x0040005802007988 */ /* 0x0005e80008000c08 */
        /* <DEDUP_REMOVED lines=9> */
[----:B------:R2:W-:Y:S01]  /*2f00*/  STS.128 [R0+UR8+0xc000], R60 ;  /* 0x00c0003c00007988 */ /* 0x0005e20008000c08 */
[----:B------:R3:W-:Y:S06]  /*2f10*/  MEMBAR.ALL.CTA ;  /* 0x0000000000007992 */ /* 0x0007ec0000008000 */
[----:B---3--:R-:W3:Y:S02]  /*2f20*/  FENCE.VIEW.ASYNC.S ;  /* 0x00000000000073c6 */ /* 0x008ee40000000000 */
[----:B---3--:R-:W-:Y:S06]  /*2f30*/  BAR.SYNC.DEFER_BLOCKING 0x0 ;  /* 0x0000000000007b1d */ /* 0x008fec0000010000 */
[----:B------:R2:W-:Y:S01]  /*2f40*/  UTMASTG.2D [UR4], [UR20] ;  /* 0x00000004140073b5 */ /* 0x0005e20008008000 */
[----:B------:R0:W-:Y:S01]  /*2f50*/  UTMACMDFLUSH ;  /* 0x00000000000079b7 */ /* 0x0001e20000000000 */
[----:B------:R-:W-:-:S04]  /*2f60*/  DEPBAR.LE SB0, 0x0 ;  /* 0x000080000000791a */ /* 0x000fc80000000000 */
[----:B------:R-:W-:Y:S08]  /*2f70*/  BAR.SYNC.DEFER_BLOCKING 0x0 ;  /* 0x0000000000007b1d */ /* 0x000ff00000010000 */
[----:B------:R-:W-:Y:S06]  /*2f80*/  BAR.SYNC.DEFER_BLOCKING 0x0 ;  /* 0x0000000000007b1d */ /* 0x000fec0000010000 */
[----:B--2---:R-:W-:Y:S05]  /*2f90*/  @P2 BRA `(.L_x_71) ;  /* 0x0000000000a02947 */ /* 0x004fea0003800000 */
[----:B------:R-:W2:Y:S01]  /*2fa0*/  S2UR UR5, SR_CgaCtaId ;  /* 0x00000000000579c3 */ /* 0x000ea20000008800 */
[----:B------:R-:W-:Y:S01]  /*2fb0*/  NOP ;  /* 0x0000000000007918 */ /* 0x000fe20000000000 */
[----:B------:R-:W-:Y:S01]  /*2fc0*/  UMOV UR4, 0x50 ;  /* 0x0000005000047882 */ /* 0x000fe20000000000 */
[----:B------:R-:W-:Y:S02]  /*2fd0*/  IMAD.U32 R0, RZ, RZ, UR23 ;  /* 0x00000017ff007e24 */ /* 0x000fe4000f8e00ff */
[----:B------:R-:W-:Y:S02]  /*2fe0*/  IMAD.MOV.U32 R3, RZ, RZ, 0xff ;  /* 0x000000ffff037424 */ /* 0x000fe400078e00ff */
[----:B------:R-:W-:Y:S01]  /*2ff0*/  IMAD.MOV.U32 R7, RZ, RZ, 0x1 ;  /* 0x00000001ff077424 */ /* 0x000fe200078e00ff */
[----:B------:R-:W-:-:S04]  /*3000*/  LOP3.LUT R0, R0, 0xffff, RZ, 0xc0, !PT ;  /* 0x0000ffff00007812 */ /* 0x000fc800078ec0ff */
[----:B------:R-:W-:-:S05]  /*3010*/  SHF.R.U32.HI R0, RZ, 0x5, R0 ;  /* 0x00000005ff007819 */ /* 0x000fca0000011600 */
[----:B------:R-:W-:Y:S01]  /*3020*/  VIADD R2, R0, 0x10 ;  /* 0x0000001000027836 */ /* 0x000fe20000000000 */
[----:B------:R-:W-:Y:S01]  /*3030*/  SHF.L.U32 R0, R3, R0, RZ ;  /* 0x0000000003007219 */ /* 0x000fe200000006ff */
[----:B--2---:R-:W-:-:S03]  /*3040*/  ULEA UR6, UR5, UR4, 0x18 ;  /* 0x0000000405067291 */ /* 0x004fc6000f8ec0ff */
[----:B------:R-:W-:-:S04]  /*3050*/  SHF.L.U32 R3, R7, R2, RZ ;  /* 0x0000000207037219 */ /* 0x000fc800000006ff */
[----:B------:R-:W-:Y:S02]  /*3060*/  LOP3.LUT R0, R3, R0, RZ, 0xfc, !PT ;  /* 0x0000000003007212 */ /* 0x000fe400078efcff */
[----:B------:R-:W2:Y:S02]  /*3070*/  LDS R5, [UR6] ;  /* 0x00000006ff057984 */ /* 0x000ea40008000800 */
[C---:B------:R-:W-:Y:S02]  /*3080*/  LOP3.LUT R2, R0.reuse, 0xffff, RZ, 0xc0, !PT ;  /* 0x0000ffff00027812 */ /* 0x040fe400078ec0ff */
[----:B--2---:R-:W-:-:S04]  /*3090*/  LOP3.LUT R3, R0, 0xffff, R5, 0x80, !PT ;  /* 0x0000ffff00037812 */ /* 0x004fc800078e8005 */
[----:B------:R-:W-:-:S13]  /*30a0*/  ISETP.NE.AND P0, PT, R3, R2, PT ;  /* 0x000000020300720c */ /* 0x000fda0003f05270 */
[----:B------:R-:W-:Y:S05]  /*30b0*/  @P0 BRA `(.L_x_72) ;  /* 0x0000000000500947 */ /* 0x000fea0003800000 */
[----:B------:R-:W-:Y:S02]  /*30c0*/  SHF.R.U32.HI R5, RZ, 0x10, R5 ;  /* 0x00000010ff057819 */ /* 0x000fe40000011605 */
[----:B------:R-:W-:-:S04]  /*30d0*/  SHF.R.U32.HI R2, RZ, 0x10, R0 ;  /* 0x00000010ff027819 */ /* 0x000fc80000011600 */
[----:B------:R-:W-:-:S04]  /*30e0*/  LOP3.LUT R5, R5, R2, RZ, 0xc0, !PT ;  /* 0x0000000205057212 */ /* 0x000fc800078ec0ff */
[----:B------:R-:W-:-:S13]  /*30f0*/  ISETP.NE.AND P0, PT, R5, R2, PT ;  /* 0x000000020500720c */ /* 0x000fda0003f05270 */
[----:B------:R-:W-:Y:S05]  /*3100*/  @P0 BRA `(.L_x_73) ;  /* 0x0000000000300947 */ /* 0x000fea0003800000 */
[----:B------:R-:W-:Y:S01]  /*3110*/  R2UR UR4, R0 ;  /* 0x00000000000472ca */ /* 0x000fe200000e0000 */
[----:B------:R-:W-:Y:S01]  /*3120*/  VOTEU.ANY UR5, UPT, PT ;  /* 0x0000000000057886 */ /* 0x000fe200038e0100 */
[----:B------:R-:W2:Y:S01]  /*3130*/  S2R R0, SR_LANEID ;  /* 0x0000000000007919 */ /* 0x000ea20000000000 */
[----:B------:R-:W-:-:S10]  /*3140*/  UFLO.U32 UR5, UR5 ;  /* 0x00000005000572bd */ /* 0x000fd400080e0000 */
[----:B------:R-:W-:-:S06]  /*3150*/  ULOP3.LUT UR4, URZ, UR4, URZ, 0x33, !UPT ;  /* 0x00000004ff047292 */ /* 0x000fcc000f8e33ff */
[----:B------:R-:W-:-:S04]  /*3160*/  IMAD.U32 R2, RZ, RZ, UR4 ;  /* 0x00000004ff027e24 */ /* 0x000fc8000f8e00ff */
[----:B------:R-:W3:Y:S02]  /*3170*/  REDUX UR7, R2 ;  /* 0x00000000020773c4 */ /* 0x000ee40000000000 */
[----:B------:R4:W-:Y:S01]  /*3180*/  UTCATOMSWS.AND URZ, UR4 ;  /* 0x0000000400ff79e3 */ /* 0x0009e20008000000 */
[----:B--2---:R-:W-:Y:S01]  /*3190*/  ISETP.EQ.U32.AND P0, PT, R0, UR5, PT ;  /* 0x0000000500007c0c */ /* 0x004fe2000bf02070 */
[----:B---3--:R-:W-:-:S12]  /*31a0*/  IMAD.U32 R0, RZ, RZ, UR7 ;  /* 0x00000007ff007e24 */ /* 0x008fd8000f8e00ff */
[----:B------:R4:W-:Y:S01]  /*31b0*/  @P0 ATOMS.AND RZ, [UR6], R0 ;  /* 0x00000000ffff098c */ /* 0x0009e2000a800006 */
[----:B------:R-:W-:Y:S05]  /*31c0*/  BRA `(.L_x_71) ;  /* 0x0000000000147947 */ /* 0x000fea0003800000 */
.L_x_73:
[----:B------:R-:W-:-:S07]  /*31d0*/  MOV R2, 0x31f0 ;  /* 0x000031f000027802 */ /* 0x000fce0000000f00 */
[----:B-1----:R-:W-:Y:S05]  /*31e0*/  CALL.REL.NOINC `($__internal_0_$__cuda_sm10x_tcgen05_guardrail_trap_col_being_dealloced_not_returned_by_alloc) ;  /* 0x0000000000447944 */ /* 0x002fea0003c00000 */
[----:B------:R-:W-:Y:S05]  /*31f0*/  BRA `(.L_x_71) ;  /* 0x0000000000087947 */ /* 0x000fea0003800000 */
.L_x_72:
[----:B------:R-:W-:-:S07]  /*3200*/  MOV R2, 0x3220 ;  /* 0x0000322000027802 */ /* 0x000fce0000000f00 */
[----:B-1----:R-:W-:Y:S05]  /*3210*/  CALL.REL.NOINC `($__internal_2_$__cuda_sm10x_tcgen05_guardrail_trap_unallocated_columns_being_dealloced) ;  /* 0x0000000000507944 */ /* 0x002fea0003c00000 */
.L_x_71:
[----:B------:R-:W-:Y:S01]  /*3220*/  NOP ;  /* 0x0000000000007918 */ /* 0x000fe20000000000 */
[----:B----4-:R-:W-:Y:S05]  /*3230*/  EXIT ;  /* 0x000000000000794d */ /* 0x010fea0003800000 */
.L_x_58:
[----:B------:R-:W2:Y:S02]  /*3240*/  SYNCS.PHASECHK.TRANS64.TRYWAIT P0, [UR8+0x12000], RZ ;  /* 0x012000ffff0075a7 */ /* 0x000ea40008001108 */
[----:B--2---:R-:W-:Y:S05]  /*3250*/  @!P0 BRA `(.L_x_58) ;  /* 0xfffffffc00f88947 */ /* 0x004fea000383ffff */
[----:B------:R-:W-:Y:S05]  /*3260*/  BRA `(.L_x_74) ;  /* 0xffffffe800607947 */ /* 0x000fea000383ffff */
.L_x_60:
[----:B------:R-:W2:Y:S02]  /*3270*/  SYNCS.PHASECHK.TRANS64.TRYWAIT P1, [UR8+0x12020], RZ ;  /* 0x012020ffff0075a7 */ /* 0x000ea40008021108 */
[----:B--2---:R-:W-:Y:S05]  /*3280*/  @!P1 BRA `(.L_x_60) ;  /* 0xfffffffc00f89947 */ /* 0x004fea000383ffff */
[----:B------:R-:W-:Y:S05]  /*3290*/  BRA `(.L_x_75) ;  /* 0xffffffe800d47947 */ /* 0x000fea000383ffff */
.L_x_61:
[----:B------:R-:W3:Y:S02]  /*32a0*/  SYNCS.PHASECHK.TRANS64.TRYWAIT P0, [UR28+0x12000], R2 ;  /* 0x01200002ff0075a7 */ /* 0x000ee4000800111c */
[----:B---3--:R-:W-:Y:S05]  /*32b0*/  @!P0 BRA `(.L_x_61) ;  /* 0xfffffffc00f88947 */ /* 0x008fea000383ffff */
[----:B------:R-:W-:Y:S05]  /*32c0*/  BRA `(.L_x_76) ;  /* 0xffffffec00547947 */ /* 0x000fea000383ffff */
.L_x_63:
[----:B------:R-:W3:Y:S02]  /*32d0*/  SYNCS.PHASECHK.TRANS64.TRYWAIT P0, [UR28+0x12020], R2 ;  /* 0x01202002ff0075a7 */ /* 0x000ee4000800111c */
[----:B---3--:R-:W-:Y:S05]  /*32e0*/  @!P0 BRA `(.L_x_63) ;  /* 0xfffffffc00f88947 */ /* 0x008fea000383ffff */
[----:B------:R-:W-:Y:S05]  /*32f0*/  BRA `(.L_x_77) ;  /* 0xffffffec00c47947 */ /* 0x000fea000383ffff */
        .weak           $__internal_0_$__cuda_sm10x_tcgen05_guardrail_trap_col_being_dealloced_not_returned_by_alloc
        .type           $__internal_0_$__cuda_sm10x_tcgen05_guardrail_trap_col_being_dealloced_not_returned_by_alloc,@function
        .size           $__internal_0_$__cuda_sm10x_tcgen05_guardrail_trap_col_being_dealloced_not_returned_by_alloc,($__internal_1_$__cuda_sm10x_tcgen05_guardrail_trap_phase_invalid_during_alloc - $__internal_0_$__cuda_sm10x_tcgen05_guardrail_trap_col_being_dealloced_not_returned_by_alloc)
$__internal_0_$__cuda_sm10x_tcgen05_guardrail_trap_col_being_dealloced_not_returned_by_alloc:
[----:B------:R-:W-:Y:S05]  /*3300*/  BPT.TRAP 0x1 ;  /* 0x000000040000795c */ /* 0x000fea0000300000 */
[----:B------:R-:W-:-:S04]  /*3310*/  IMAD.MOV.U32 R3, RZ, RZ, 0x0 ;  /* 0x00000000ff037424 */ /* 0x000fc800078e00ff */
[----:B------:R-:W-:Y:S05]  /*3320*/  RET.REL.NODEC R2 `(gluon_tcgen05) ;  /* 0xffffffcc02347950 */ /* 0x000fea0003c3ffff */
        .weak           $__internal_1_$__cuda_sm10x_tcgen05_guardrail_trap_phase_invalid_during_alloc
        .type           $__internal_1_$__cuda_sm10x_tcgen05_guardrail_trap_phase_invalid_during_alloc,@function
        .size           $__internal_1_$__cuda_sm10x_tcgen05_guardrail_trap_phase_invalid_during_alloc,($__internal_2_$__cuda_sm10x_tcgen05_guardrail_trap_unallocated_columns_being_dealloced - $__internal_1_$__cuda_sm10x_tcgen05_guardrail_trap_phase_invalid_during_alloc)
$__internal_1_$__cuda_sm10x_tcgen05_guardrail_trap_phase_invalid_during_alloc:
[----:B------:R-:W-:Y:S05]  /*3330*/  BPT.TRAP 0x1 ;  /* 0x000000040000795c */ /* 0x000fea0000300000 */
[----:B------:R-:W-:-:S04]  /*3340*/  IMAD.MOV.U32 R3, RZ, RZ, 0x0 ;  /* 0x00000000ff037424 */ /* 0x000fc800078e00ff */
[----:B------:R-:W-:Y:S05]  /*3350*/  RET.REL.NODEC R2 `(gluon_tcgen05) ;  /* 0xffffffcc02287950 */ /* 0x000fea0003c3ffff */
        .weak           $__internal_2_$__cuda_sm10x_tcgen05_guardrail_trap_unallocated_columns_being_dealloced
        .type           $__internal_2_$__cuda_sm10x_tcgen05_guardrail_trap_unallocated_columns_being_dealloced,@function
        .size           $__internal_2_$__cuda_sm10x_tcgen05_guardrail_trap_unallocated_columns_being_dealloced,(.L_x_81 - $__internal_2_$__cuda_sm10x_tcgen05_guardrail_trap_unallocated_columns_being_dealloced)
$__internal_2_$__cuda_sm10x_tcgen05_guardrail_trap_unallocated_columns_being_dealloced:
[----:B------:R-:W-:Y:S05]  /*3360*/  BPT.TRAP 0x1 ;  /* 0x000000040000795c */ /* 0x000fea0000300000 */
[----:B------:R-:W-:-:S04]  /*3370*/  IMAD.MOV.U32 R3, RZ, RZ, 0x0 ;  /* 0x00000000ff037424 */ /* 0x000fc800078e00ff */
[----:B------:R-:W-:Y:S05]  /*3380*/  RET.REL.NODEC R2 `(gluon_tcgen05) ;  /* 0xffffffcc021c7950 */ /* 0x000fea0003c3ffff */
.L_x_78:
[----:B------:R-:W-:-:S00]  /*3390*/  BRA `(.L_x_78) ;  /* 0xfffffffc00fc7947 */ /* 0x000fc0000383ffff */
[----:B------:R-:W-:-:S00]  /*33a0*/  NOP ;  /* 0x0000000000007918 */ /* 0x000fc00000000000 */
        /* <DEDUP_REMOVED lines=13> */
.L_x_81:


//--------------------- .nv.shared.gluon_tcgen05  --------------------------
	.section	.nv.shared.gluon_tcgen05,"aw",@nobits
	.sectionflags	@""
	.align	16
	.zero		1024


//--------------------- .nv.shared.reserved.0     --------------------------
	.section	.nv.shared.reserved.0,"aw",@nobits
	.align	8
	.weak		__nv_reservedSMEM_offset_0_alias
	.size		__nv_reservedSMEM_offset_0_alias, 0, 64
	.other		__nv_reservedSMEM_offset_0_alias,@"STO_CUDA_RESERVED_SHARED STV_DEFAULT"
__nv_reservedSMEM_offset_0_alias:
	.zero		0
.nv.shared.reserved.0:
	.zero		64
	.weak		__nv_reservedSMEM_allocation_phase
	.type		__nv_reservedSMEM_allocation_phase,@object
	.size		__nv_reservedSMEM_allocation_phase,(.L_0 - __nv_reservedSMEM_allocation_phase)
__nv_reservedSMEM_allocation_phase:
	.zero		1
.L_0:
	.zero		7
	.weak		__nv_reservedSMEM_devtool_atexit_pc
	.type		__nv_reservedSMEM_devtool_atexit_pc,@object
	.size		__nv_reservedSMEM_devtool_atexit_pc,(__nv_reservedSMEM_allocation_mask - __nv_reservedSMEM_devtool_atexit_pc)
__nv_reservedSMEM_devtool_atexit_pc:
	.zero		8
	.weak		__nv_reservedSMEM_allocation_mask
	.type		__nv_reservedSMEM_allocation_mask,@object
	.size		__nv_reservedSMEM_allocation_mask,(.L_2 - __nv_reservedSMEM_allocation_mask)
__nv_reservedSMEM_allocation_mask:
	.zero		4
.L_2:


//--------------------- .nv.constant0.gluon_tcgen05 --------------------------
	.section	.nv.constant0.gluon_tcgen05,"a",@progbits
	.sectionflags	@""
	.align	4
.nv.constant0.gluon_tcgen05:
	.zero		976


//--------------------- SYMBOLS --------------------------

	.type		.nv.reservedSmem.offset0,@object
	.size		.nv.reservedSmem.offset0,0x4
	.type		.nv.reservedSmem.cap,@object
	.size		.nv.reservedSmem.cap,0x4
